//
// Generated by NVIDIA NVVM Compiler
//
// Compiler Build ID: CL-36424714
// Cuda compilation tools, release 13.0, V13.0.88
// Based on NVVM 20.0.0
//

.version 9.0
.target sm_100
.address_size 64

	// .globl	_Z7initRNGP17curandStateXORWOWm
.global .align 4 .b8 precalc_xorwow_matrix[102400];
.global .align 4 .b8 precalc_xorwow_offset_matrix[102400];
.global .align 4 .b8 mrg32k3aM1[2304];
.global .align 4 .b8 mrg32k3aM2[2304];
.global .align 4 .b8 mrg32k3aM1SubSeq[2016];
.global .align 4 .b8 mrg32k3aM2SubSeq[2016];
.global .align 4 .b8 mrg32k3aM1Seq[2304];
.global .align 4 .b8 mrg32k3aM2Seq[2304];
.const .align 8 .b8 __cr_lgamma_table[72];
.global .align 4 .b8 __cudart_i2opi_f[24] = {65, 144, 67, 60, 153, 149, 98, 219, 192, 221, 52, 245, 209, 87, 39, 252, 41, 21, 68, 78, 110, 131, 249, 162};

.visible .entry _Z7initRNGP17curandStateXORWOWm(
	.param .u64 .ptr .align 1 _Z7initRNGP17curandStateXORWOWm_param_0,
	.param .u64 _Z7initRNGP17curandStateXORWOWm_param_1
)
{
	.reg .pred 	%p<24>;
	.reg .b32 	%r<413>;
	.reg .b64 	%rd<19>;

	ld.param.u64 	%rd8, [_Z7initRNGP17curandStateXORWOWm_param_0];
	ld.param.u64 	%rd9, [_Z7initRNGP17curandStateXORWOWm_param_1];
	cvta.to.global.u64 	%rd10, %rd8;
	mov.u32 	%r182, %ctaid.x;
	mov.u32 	%r183, %ntid.x;
	mov.u32 	%r184, %tid.x;
	mad.lo.s32 	%r185, %r182, %r183, %r184;
	cvt.s64.s32 	%rd18, %r185;
	mul.wide.s32 	%rd11, %r185, 48;
	add.s64 	%rd2, %rd10, %rd11;
	cvt.u32.u64 	%r186, %rd9;
	xor.b32  	%r187, %r186, -1429050551;
	mul.lo.s32 	%r188, %r187, 1099087573;
	{ .reg .b32 tmp; mov.b64 {tmp, %r189}, %rd9; }
	xor.b32  	%r190, %r189, -136515619;
	mul.lo.s32 	%r191, %r190, -1703105765;
	add.s32 	%r192, %r188, %r191;
	add.s32 	%r193, %r192, 6615241;
	add.s32 	%r194, %r188, 123456789;
	st.global.v2.u32 	[%rd2], {%r193, %r194};
	xor.b32  	%r195, %r188, 362436069;
	add.s32 	%r196, %r191, 521288629;
	st.global.v2.u32 	[%rd2+8], {%r195, %r196};
	xor.b32  	%r197, %r191, 88675123;
	add.s32 	%r198, %r188, 5783321;
	st.global.v2.u32 	[%rd2+16], {%r197, %r198};
	setp.eq.s32 	%p1, %r185, 0;
	@%p1 bra 	$L__BB0_42;
	mov.b32 	%r319, 0;
$L__BB0_2:
	and.b64  	%rd4, %rd18, 3;
	setp.eq.s64 	%p2, %rd4, 0;
	@%p2 bra 	$L__BB0_41;
	mul.wide.u32 	%rd12, %r319, 3200;
	mov.u64 	%rd13, precalc_xorwow_matrix;
	add.s64 	%rd5, %rd13, %rd12;
	cvt.u32.u64 	%r2, %rd4;
	mov.b32 	%r320, 0;
$L__BB0_4:
	mov.b32 	%r333, 0;
	mov.u32 	%r334, %r333;
	mov.u32 	%r335, %r333;
	mov.u32 	%r336, %r333;
	mov.u32 	%r337, %r333;
	mov.u32 	%r326, %r333;
$L__BB0_5:
	mul.wide.u32 	%rd14, %r326, 4;
	add.s64 	%rd15, %rd2, %rd14;
	ld.global.u32 	%r10, [%rd15+4];
	shl.b32 	%r11, %r326, 5;
	mov.b32 	%r332, 0;
$L__BB0_6:
	.pragma "nounroll";
	shr.u32 	%r203, %r10, %r332;
	and.b32  	%r204, %r203, 1;
	setp.eq.b32 	%p3, %r204, 1;
	not.pred 	%p4, %p3;
	add.s32 	%r205, %r11, %r332;
	mul.lo.s32 	%r206, %r205, 5;
	mul.wide.u32 	%rd16, %r206, 4;
	add.s64 	%rd6, %rd5, %rd16;
	@%p4 bra 	$L__BB0_8;
	ld.global.u32 	%r207, [%rd6];
	xor.b32  	%r337, %r337, %r207;
	ld.global.u32 	%r208, [%rd6+4];
	xor.b32  	%r336, %r336, %r208;
	ld.global.u32 	%r209, [%rd6+8];
	xor.b32  	%r335, %r335, %r209;
	ld.global.u32 	%r210, [%rd6+12];
	xor.b32  	%r334, %r334, %r210;
	ld.global.u32 	%r211, [%rd6+16];
	xor.b32  	%r333, %r333, %r211;
$L__BB0_8:
	and.b32  	%r213, %r203, 2;
	setp.eq.s32 	%p5, %r213, 0;
	@%p5 bra 	$L__BB0_10;
	ld.global.u32 	%r214, [%rd6+20];
	xor.b32  	%r337, %r337, %r214;
	ld.global.u32 	%r215, [%rd6+24];
	xor.b32  	%r336, %r336, %r215;
	ld.global.u32 	%r216, [%rd6+28];
	xor.b32  	%r335, %r335, %r216;
	ld.global.u32 	%r217, [%rd6+32];
	xor.b32  	%r334, %r334, %r217;
	ld.global.u32 	%r218, [%rd6+36];
	xor.b32  	%r333, %r333, %r218;
$L__BB0_10:
	and.b32  	%r220, %r203, 4;
	setp.eq.s32 	%p6, %r220, 0;
	@%p6 bra 	$L__BB0_12;
	ld.global.u32 	%r221, [%rd6+40];
	xor.b32  	%r337, %r337, %r221;
	ld.global.u32 	%r222, [%rd6+44];
	xor.b32  	%r336, %r336, %r222;
	ld.global.u32 	%r223, [%rd6+48];
	xor.b32  	%r335, %r335, %r223;
	ld.global.u32 	%r224, [%rd6+52];
	xor.b32  	%r334, %r334, %r224;
	ld.global.u32 	%r225, [%rd6+56];
	xor.b32  	%r333, %r333, %r225;
$L__BB0_12:
	and.b32  	%r227, %r203, 8;
	setp.eq.s32 	%p7, %r227, 0;
	@%p7 bra 	$L__BB0_14;
	ld.global.u32 	%r228, [%rd6+60];
	xor.b32  	%r337, %r337, %r228;
	ld.global.u32 	%r229, [%rd6+64];
	xor.b32  	%r336, %r336, %r229;
	ld.global.u32 	%r230, [%rd6+68];
	xor.b32  	%r335, %r335, %r230;
	ld.global.u32 	%r231, [%rd6+72];
	xor.b32  	%r334, %r334, %r231;
	ld.global.u32 	%r232, [%rd6+76];
	xor.b32  	%r333, %r333, %r232;
$L__BB0_14:
	and.b32  	%r234, %r203, 16;
	setp.eq.s32 	%p8, %r234, 0;
	@%p8 bra 	$L__BB0_16;
	ld.global.u32 	%r235, [%rd6+80];
	xor.b32  	%r337, %r337, %r235;
	ld.global.u32 	%r236, [%rd6+84];
	xor.b32  	%r336, %r336, %r236;
	ld.global.u32 	%r237, [%rd6+88];
	xor.b32  	%r335, %r335, %r237;
	ld.global.u32 	%r238, [%rd6+92];
	xor.b32  	%r334, %r334, %r238;
	ld.global.u32 	%r239, [%rd6+96];
	xor.b32  	%r333, %r333, %r239;
$L__BB0_16:
	and.b32  	%r241, %r203, 32;
	setp.eq.s32 	%p9, %r241, 0;
	@%p9 bra 	$L__BB0_18;
	ld.global.u32 	%r242, [%rd6+100];
	xor.b32  	%r337, %r337, %r242;
	ld.global.u32 	%r243, [%rd6+104];
	xor.b32  	%r336, %r336, %r243;
	ld.global.u32 	%r244, [%rd6+108];
	xor.b32  	%r335, %r335, %r244;
	ld.global.u32 	%r245, [%rd6+112];
	xor.b32  	%r334, %r334, %r245;
	ld.global.u32 	%r246, [%rd6+116];
	xor.b32  	%r333, %r333, %r246;
$L__BB0_18:
	and.b32  	%r248, %r203, 64;
	setp.eq.s32 	%p10, %r248, 0;
	@%p10 bra 	$L__BB0_20;
	ld.global.u32 	%r249, [%rd6+120];
	xor.b32  	%r337, %r337, %r249;
	ld.global.u32 	%r250, [%rd6+124];
	xor.b32  	%r336, %r336, %r250;
	ld.global.u32 	%r251, [%rd6+128];
	xor.b32  	%r335, %r335, %r251;
	ld.global.u32 	%r252, [%rd6+132];
	xor.b32  	%r334, %r334, %r252;
	ld.global.u32 	%r253, [%rd6+136];
	xor.b32  	%r333, %r333, %r253;
$L__BB0_20:
	and.b32  	%r255, %r203, 128;
	setp.eq.s32 	%p11, %r255, 0;
	@%p11 bra 	$L__BB0_22;
	ld.global.u32 	%r256, [%rd6+140];
	xor.b32  	%r337, %r337, %r256;
	ld.global.u32 	%r257, [%rd6+144];
	xor.b32  	%r336, %r336, %r257;
	ld.global.u32 	%r258, [%rd6+148];
	xor.b32  	%r335, %r335, %r258;
	ld.global.u32 	%r259, [%rd6+152];
	xor.b32  	%r334, %r334, %r259;
	ld.global.u32 	%r260, [%rd6+156];
	xor.b32  	%r333, %r333, %r260;
$L__BB0_22:
	and.b32  	%r262, %r203, 256;
	setp.eq.s32 	%p12, %r262, 0;
	@%p12 bra 	$L__BB0_24;
	ld.global.u32 	%r263, [%rd6+160];
	xor.b32  	%r337, %r337, %r263;
	ld.global.u32 	%r264, [%rd6+164];
	xor.b32  	%r336, %r336, %r264;
	ld.global.u32 	%r265, [%rd6+168];
	xor.b32  	%r335, %r335, %r265;
	ld.global.u32 	%r266, [%rd6+172];
	xor.b32  	%r334, %r334, %r266;
	ld.global.u32 	%r267, [%rd6+176];
	xor.b32  	%r333, %r333, %r267;
$L__BB0_24:
	and.b32  	%r269, %r203, 512;
	setp.eq.s32 	%p13, %r269, 0;
	@%p13 bra 	$L__BB0_26;
	ld.global.u32 	%r270, [%rd6+180];
	xor.b32  	%r337, %r337, %r270;
	ld.global.u32 	%r271, [%rd6+184];
	xor.b32  	%r336, %r336, %r271;
	ld.global.u32 	%r272, [%rd6+188];
	xor.b32  	%r335, %r335, %r272;
	ld.global.u32 	%r273, [%rd6+192];
	xor.b32  	%r334, %r334, %r273;
	ld.global.u32 	%r274, [%rd6+196];
	xor.b32  	%r333, %r333, %r274;
$L__BB0_26:
	and.b32  	%r276, %r203, 1024;
	setp.eq.s32 	%p14, %r276, 0;
	@%p14 bra 	$L__BB0_28;
	ld.global.u32 	%r277, [%rd6+200];
	xor.b32  	%r337, %r337, %r277;
	ld.global.u32 	%r278, [%rd6+204];
	xor.b32  	%r336, %r336, %r278;
	ld.global.u32 	%r279, [%rd6+208];
	xor.b32  	%r335, %r335, %r279;
	ld.global.u32 	%r280, [%rd6+212];
	xor.b32  	%r334, %r334, %r280;
	ld.global.u32 	%r281, [%rd6+216];
	xor.b32  	%r333, %r333, %r281;
$L__BB0_28:
	and.b32  	%r283, %r203, 2048;
	setp.eq.s32 	%p15, %r283, 0;
	@%p15 bra 	$L__BB0_30;
	ld.global.u32 	%r284, [%rd6+220];
	xor.b32  	%r337, %r337, %r284;
	ld.global.u32 	%r285, [%rd6+224];
	xor.b32  	%r336, %r336, %r285;
	ld.global.u32 	%r286, [%rd6+228];
	xor.b32  	%r335, %r335, %r286;
	ld.global.u32 	%r287, [%rd6+232];
	xor.b32  	%r334, %r334, %r287;
	ld.global.u32 	%r288, [%rd6+236];
	xor.b32  	%r333, %r333, %r288;
$L__BB0_30:
	and.b32  	%r290, %r203, 4096;
	setp.eq.s32 	%p16, %r290, 0;
	@%p16 bra 	$L__BB0_32;
	ld.global.u32 	%r291, [%rd6+240];
	xor.b32  	%r337, %r337, %r291;
	ld.global.u32 	%r292, [%rd6+244];
	xor.b32  	%r336, %r336, %r292;
	ld.global.u32 	%r293, [%rd6+248];
	xor.b32  	%r335, %r335, %r293;
	ld.global.u32 	%r294, [%rd6+252];
	xor.b32  	%r334, %r334, %r294;
	ld.global.u32 	%r295, [%rd6+256];
	xor.b32  	%r333, %r333, %r295;
$L__BB0_32:
	and.b32  	%r297, %r203, 8192;
	setp.eq.s32 	%p17, %r297, 0;
	@%p17 bra 	$L__BB0_34;
	ld.global.u32 	%r298, [%rd6+260];
	xor.b32  	%r337, %r337, %r298;
	ld.global.u32 	%r299, [%rd6+264];
	xor.b32  	%r336, %r336, %r299;
	ld.global.u32 	%r300, [%rd6+268];
	xor.b32  	%r335, %r335, %r300;
	ld.global.u32 	%r301, [%rd6+272];
	xor.b32  	%r334, %r334, %r301;
	ld.global.u32 	%r302, [%rd6+276];
	xor.b32  	%r333, %r333, %r302;
$L__BB0_34:
	and.b32  	%r304, %r203, 16384;
	setp.eq.s32 	%p18, %r304, 0;
	@%p18 bra 	$L__BB0_36;
	ld.global.u32 	%r305, [%rd6+280];
	xor.b32  	%r337, %r337, %r305;
	ld.global.u32 	%r306, [%rd6+284];
	xor.b32  	%r336, %r336, %r306;
	ld.global.u32 	%r307, [%rd6+288];
	xor.b32  	%r335, %r335, %r307;
	ld.global.u32 	%r308, [%rd6+292];
	xor.b32  	%r334, %r334, %r308;
	ld.global.u32 	%r309, [%rd6+296];
	xor.b32  	%r333, %r333, %r309;
$L__BB0_36:
	and.b32  	%r311, %r203, 32768;
	setp.eq.s32 	%p19, %r311, 0;
	@%p19 bra 	$L__BB0_38;
	ld.global.u32 	%r312, [%rd6+300];
	xor.b32  	%r337, %r337, %r312;
	ld.global.u32 	%r313, [%rd6+304];
	xor.b32  	%r336, %r336, %r313;
	ld.global.u32 	%r314, [%rd6+308];
	xor.b32  	%r335, %r335, %r314;
	ld.global.u32 	%r315, [%rd6+312];
	xor.b32  	%r334, %r334, %r315;
	ld.global.u32 	%r316, [%rd6+316];
	xor.b32  	%r333, %r333, %r316;
$L__BB0_38:
	add.s32 	%r332, %r332, 16;
	setp.ne.s32 	%p20, %r332, 32;
	@%p20 bra 	$L__BB0_6;
	mad.lo.s32 	%r317, %r326, -31, %r11;
	add.s32 	%r326, %r317, 1;
	setp.ne.s32 	%p21, %r326, 5;
	@%p21 bra 	$L__BB0_5;
	st.global.u32 	[%rd2+4], %r337;
	st.global.u32 	[%rd2+8], %r336;
	st.global.u32 	[%rd2+12], %r335;
	st.global.u32 	[%rd2+16], %r334;
	st.global.u32 	[%rd2+20], %r333;
	add.s32 	%r320, %r320, 1;
	setp.lt.u32 	%p22, %r320, %r2;
	@%p22 bra 	$L__BB0_4;
$L__BB0_41:
	shr.u64 	%rd7, %rd18, 2;
	add.s32 	%r319, %r319, 1;
	setp.gt.u64 	%p23, %rd18, 3;
	mov.u64 	%rd18, %rd7;
	@%p23 bra 	$L__BB0_2;
$L__BB0_42:
	mov.b32 	%r318, 0;
	st.global.v2.u32 	[%rd2+24], {%r318, %r318};
	st.global.u32 	[%rd2+32], %r318;
	mov.b64 	%rd17, 0;
	st.global.u64 	[%rd2+40], %rd17;
	ret;

}
	// .globl	_Z18monteCarloEuropeanPfP17curandStateXORWOW10OptionDataib
.visible .entry _Z18monteCarloEuropeanPfP17curandStateXORWOW10OptionDataib(
	.param .u64 .ptr .align 1 _Z18monteCarloEuropeanPfP17curandStateXORWOW10OptionDataib_param_0,
	.param .u64 .ptr .align 1 _Z18monteCarloEuropeanPfP17curandStateXORWOW10OptionDataib_param_1,
	.param .align 4 .b8 _Z18monteCarloEuropeanPfP17curandStateXORWOW10OptionDataib_param_2[32],
	.param .u32 _Z18monteCarloEuropeanPfP17curandStateXORWOW10OptionDataib_param_3,
	.param .u8 _Z18monteCarloEuropeanPfP17curandStateXORWOW10OptionDataib_param_4
)
{
	.local .align 4 .b8 	__local_depot1[28];
	.reg .b64 	%SP;
	.reg .b64 	%SPL;
	.reg .pred 	%p<15>;
	.reg .b16 	%rs<3>;
	.reg .b32 	%r<106>;
	.reg .b32 	%f<98>;
	.reg .b64 	%rd<30>;
	.reg .b64 	%fd<6>;

	mov.u64 	%SPL, __local_depot1;
	ld.param.f32 	%f17, [_Z18monteCarloEuropeanPfP17curandStateXORWOW10OptionDataib_param_2+16];
	ld.param.f32 	%f16, [_Z18monteCarloEuropeanPfP17curandStateXORWOW10OptionDataib_param_2+12];
	ld.param.f32 	%f15, [_Z18monteCarloEuropeanPfP17curandStateXORWOW10OptionDataib_param_2+8];
	ld.param.f32 	%f14, [_Z18monteCarloEuropeanPfP17curandStateXORWOW10OptionDataib_param_2+4];
	ld.param.f32 	%f13, [_Z18monteCarloEuropeanPfP17curandStateXORWOW10OptionDataib_param_2];
	ld.param.u64 	%rd11, [_Z18monteCarloEuropeanPfP17curandStateXORWOW10OptionDataib_param_1];
	ld.param.u32 	%r40, [_Z18monteCarloEuropeanPfP17curandStateXORWOW10OptionDataib_param_3];
	cvta.to.global.u64 	%rd12, %rd11;
	add.u64 	%rd1, %SPL, 0;
	mov.u32 	%r41, %ctaid.x;
	mov.u32 	%r42, %ntid.x;
	mov.u32 	%r43, %tid.x;
	mad.lo.s32 	%r1, %r41, %r42, %r43;
	mul.wide.s32 	%rd14, %r1, 48;
	add.s64 	%rd2, %rd12, %rd14;
	ld.global.v2.u32 	{%r105, %r104}, [%rd2];
	ld.global.v2.u32 	{%r103, %r102}, [%rd2+8];
	ld.global.v2.u32 	{%r101, %r100}, [%rd2+16];
	ld.global.v2.u32 	{%r8, %r9}, [%rd2+24];
	ld.global.f32 	%f1, [%rd2+32];
	ld.global.f64 	%fd1, [%rd2+40];
	setp.lt.s32 	%p1, %r40, 1;
	mov.f32 	%f97, 0f00000000;
	@%p1 bra 	$L__BB1_11;
	sqrt.rn.f32 	%f23, %f17;
	mul.f32 	%f2, %f16, %f23;
	mov.f32 	%f97, 0f00000000;
	mov.b32 	%r89, 0;
	mov.u64 	%rd15, __cudart_i2opi_f;
$L__BB1_2:
	mov.u32 	%r12, %r104;
	mov.u32 	%r104, %r102;
	mov.u32 	%r13, %r103;
	mov.u32 	%r102, %r100;
	mov.u32 	%r103, %r101;
	shr.u32 	%r45, %r12, 2;
	xor.b32  	%r46, %r45, %r12;
	shl.b32 	%r47, %r102, 4;
	shl.b32 	%r48, %r46, 1;
	xor.b32  	%r49, %r47, %r48;
	xor.b32  	%r50, %r49, %r102;
	xor.b32  	%r101, %r50, %r46;
	add.s32 	%r51, %r105, %r101;
	add.s32 	%r52, %r51, 362437;
	cvt.rn.f32.u32 	%f24, %r52;
	fma.rn.f32 	%f25, %f24, 0f2F800000, 0f2F000000;
	shr.u32 	%r53, %r13, 2;
	xor.b32  	%r54, %r53, %r13;
	shl.b32 	%r55, %r101, 4;
	shl.b32 	%r56, %r54, 1;
	xor.b32  	%r57, %r56, %r55;
	xor.b32  	%r58, %r57, %r54;
	xor.b32  	%r100, %r58, %r101;
	add.s32 	%r105, %r105, 724874;
	add.s32 	%r59, %r100, %r105;
	cvt.rn.f32.u32 	%f26, %r59;
	fma.rn.f32 	%f27, %f26, 0f2F800000, 0f2F000000;
	setp.lt.f32 	%p2, %f25, 0f00800000;
	mul.f32 	%f28, %f25, 0f4B000000;
	selp.f32 	%f29, %f28, %f25, %p2;
	selp.f32 	%f30, 0fC1B80000, 0f00000000, %p2;
	mov.b32 	%r60, %f29;
	add.s32 	%r61, %r60, -1059760811;
	and.b32  	%r62, %r61, -8388608;
	sub.s32 	%r63, %r60, %r62;
	mov.b32 	%f31, %r63;
	cvt.rn.f32.s32 	%f32, %r62;
	fma.rn.f32 	%f33, %f32, 0f34000000, %f30;
	add.f32 	%f34, %f31, 0fBF800000;
	fma.rn.f32 	%f35, %f34, 0fBE055027, 0f3E1039F6;
	fma.rn.f32 	%f36, %f35, %f34, 0fBDF8CDCC;
	fma.rn.f32 	%f37, %f36, %f34, 0f3E0F2955;
	fma.rn.f32 	%f38, %f37, %f34, 0fBE2AD8B9;
	fma.rn.f32 	%f39, %f38, %f34, 0f3E4CED0B;
	fma.rn.f32 	%f40, %f39, %f34, 0fBE7FFF22;
	fma.rn.f32 	%f41, %f40, %f34, 0f3EAAAA78;
	fma.rn.f32 	%f42, %f41, %f34, 0fBF000000;
	mul.f32 	%f43, %f34, %f42;
	fma.rn.f32 	%f44, %f43, %f34, %f34;
	fma.rn.f32 	%f45, %f33, 0f3F317218, %f44;
	setp.gt.u32 	%p3, %r60, 2139095039;
	fma.rn.f32 	%f46, %f29, 0f7F800000, 0f7F800000;
	selp.f32 	%f47, %f46, %f45, %p3;
	setp.eq.f32 	%p4, %f29, 0f00000000;
	mul.f32 	%f48, %f47, 0fC0000000;
	selp.f32 	%f4, 0f7F800000, %f48, %p4;
	cvt.f64.f32 	%fd2, %f27;
	mul.f64 	%fd3, %fd2, 0d401921FB54442D18;
	cvt.rn.f32.f64 	%f5, %fd3;
	mul.f32 	%f49, %f5, 0f3F22F983;
	cvt.rni.s32.f32 	%r99, %f49;
	cvt.rn.f32.s32 	%f50, %r99;
	fma.rn.f32 	%f51, %f50, 0fBFC90FDA, %f5;
	fma.rn.f32 	%f52, %f50, 0fB3A22168, %f51;
	fma.rn.f32 	%f96, %f50, 0fA7C234C5, %f52;
	abs.f32 	%f7, %f5;
	setp.ltu.f32 	%p5, %f7, 0f47CE4780;
	@%p5 bra 	$L__BB1_10;
	setp.neu.f32 	%p6, %f7, 0f7F800000;
	@%p6 bra 	$L__BB1_5;
	mov.f32 	%f55, 0f00000000;
	mul.rn.f32 	%f96, %f5, %f55;
	mov.b32 	%r99, 0;
	bra.uni 	$L__BB1_10;
$L__BB1_5:
	mov.b32 	%r21, %f5;
	mov.b64 	%rd29, 0;
	mov.b32 	%r96, 0;
	mov.u64 	%rd27, %rd15;
	mov.u64 	%rd28, %rd1;
$L__BB1_6:
	.pragma "nounroll";
	ld.global.nc.u32 	%r65, [%rd27];
	shl.b32 	%r66, %r21, 8;
	or.b32  	%r67, %r66, -2147483648;
	mad.wide.u32 	%rd17, %r65, %r67, %rd29;
	shr.u64 	%rd29, %rd17, 32;
	st.local.u32 	[%rd28], %rd17;
	add.s32 	%r96, %r96, 1;
	add.s64 	%rd28, %rd28, 4;
	add.s64 	%rd27, %rd27, 4;
	setp.ne.s32 	%p7, %r96, 6;
	@%p7 bra 	$L__BB1_6;
	shr.u32 	%r68, %r21, 23;
	st.local.u32 	[%rd1+24], %rd29;
	and.b32  	%r24, %r68, 31;
	and.b32  	%r69, %r68, 224;
	add.s32 	%r70, %r69, -128;
	shr.u32 	%r71, %r70, 5;
	mul.wide.u32 	%rd18, %r71, 4;
	sub.s64 	%rd9, %rd1, %rd18;
	ld.local.u32 	%r97, [%rd9+24];
	ld.local.u32 	%r98, [%rd9+20];
	setp.eq.s32 	%p8, %r24, 0;
	@%p8 bra 	$L__BB1_9;
	shf.l.wrap.b32 	%r97, %r98, %r97, %r24;
	ld.local.u32 	%r72, [%rd9+16];
	shf.l.wrap.b32 	%r98, %r72, %r98, %r24;
$L__BB1_9:
	shr.u32 	%r73, %r97, 30;
	shf.l.wrap.b32 	%r74, %r98, %r97, 2;
	shl.b32 	%r75, %r98, 2;
	shr.u32 	%r76, %r74, 31;
	add.s32 	%r77, %r76, %r73;
	neg.s32 	%r78, %r77;
	setp.lt.s32 	%p9, %r21, 0;
	selp.b32 	%r99, %r78, %r77, %p9;
	xor.b32  	%r79, %r74, %r21;
	shr.s32 	%r80, %r74, 31;
	xor.b32  	%r81, %r80, %r74;
	xor.b32  	%r82, %r80, %r75;
	cvt.u64.u32 	%rd19, %r81;
	shl.b64 	%rd20, %rd19, 32;
	cvt.u64.u32 	%rd21, %r82;
	or.b64  	%rd22, %rd20, %rd21;
	cvt.rn.f64.s64 	%fd4, %rd22;
	mul.f64 	%fd5, %fd4, 0d3BF921FB54442D19;
	cvt.rn.f32.f64 	%f53, %fd5;
	neg.f32 	%f54, %f53;
	setp.lt.s32 	%p10, %r79, 0;
	selp.f32 	%f96, %f54, %f53, %p10;
$L__BB1_10:
	ld.param.s8 	%rs2, [_Z18monteCarloEuropeanPfP17curandStateXORWOW10OptionDataib_param_4];
	setp.eq.s16 	%p11, %rs2, 0;
	add.s32 	%r84, %r99, 1;
	mul.rn.f32 	%f56, %f96, %f96;
	and.b32  	%r85, %r99, 1;
	setp.eq.b32 	%p12, %r85, 1;
	selp.f32 	%f57, %f96, 0f3F800000, %p12;
	fma.rn.f32 	%f58, %f56, %f57, 0f00000000;
	fma.rn.f32 	%f59, %f56, 0f37CBAC00, 0fBAB607ED;
	selp.f32 	%f60, 0fB94D4153, %f59, %p12;
	selp.f32 	%f61, 0f3C0885E4, 0f3D2AAABB, %p12;
	fma.rn.f32 	%f62, %f60, %f56, %f61;
	selp.f32 	%f63, 0fBE2AAAA8, 0fBEFFFFFF, %p12;
	fma.rn.f32 	%f64, %f62, %f56, %f63;
	fma.rn.f32 	%f65, %f64, %f58, %f57;
	and.b32  	%r86, %r84, 2;
	setp.eq.s32 	%p13, %r86, 0;
	mov.f32 	%f66, 0f00000000;
	sub.f32 	%f67, %f66, %f65;
	selp.f32 	%f68, %f65, %f67, %p13;
	sqrt.rn.f32 	%f69, %f4;
	mul.f32 	%f70, %f69, %f68;
	mul.f32 	%f71, %f70, %f2;
	mul.f32 	%f72, %f16, 0f3F000000;
	mul.f32 	%f73, %f16, %f72;
	sub.f32 	%f74, %f15, %f73;
	fma.rn.f32 	%f75, %f17, %f74, %f71;
	fma.rn.f32 	%f76, %f75, 0f3BBB989D, 0f3F000000;
	cvt.sat.f32.f32 	%f77, %f76;
	mov.f32 	%f78, 0f4B400001;
	mov.f32 	%f79, 0f437C0000;
	fma.rm.f32 	%f80, %f77, %f79, %f78;
	add.f32 	%f81, %f80, 0fCB40007F;
	neg.f32 	%f82, %f81;
	fma.rn.f32 	%f83, %f75, 0f3FB8AA3B, %f82;
	fma.rn.f32 	%f84, %f75, 0f32A57060, %f83;
	mov.b32 	%r87, %f80;
	shl.b32 	%r88, %r87, 23;
	mov.b32 	%f85, %r88;
	ex2.approx.ftz.f32 	%f86, %f84;
	mul.f32 	%f87, %f86, %f85;
	mul.f32 	%f88, %f13, %f87;
	sub.f32 	%f89, %f88, %f14;
	sub.f32 	%f90, %f14, %f88;
	selp.f32 	%f91, %f90, %f89, %p11;
	max.f32 	%f92, %f91, 0f00000000;
	add.f32 	%f97, %f97, %f92;
	add.s32 	%r89, %r89, 1;
	setp.ne.s32 	%p14, %r89, %r40;
	@%p14 bra 	$L__BB1_2;
$L__BB1_11:
	ld.param.u64 	%rd26, [_Z18monteCarloEuropeanPfP17curandStateXORWOW10OptionDataib_param_0];
	cvta.to.global.u64 	%rd23, %rd26;
	st.global.v2.u32 	[%rd2], {%r105, %r104};
	st.global.v2.u32 	[%rd2+8], {%r103, %r102};
	st.global.v2.u32 	[%rd2+16], {%r101, %r100};
	st.global.v2.u32 	[%rd2+24], {%r8, %r9};
	st.global.f32 	[%rd2+32], %f1;
	st.global.f64 	[%rd2+40], %fd1;
	cvt.rn.f32.s32 	%f93, %r40;
	div.rn.f32 	%f94, %f97, %f93;
	mul.wide.s32 	%rd24, %r1, 4;
	add.s64 	%rd25, %rd23, %rd24;
	st.global.f32 	[%rd25], %f94;
	ret;

}
	// .globl	_Z15monteCarloAsianPfP17curandStateXORWOW10OptionDataii
.visible .entry _Z15monteCarloAsianPfP17curandStateXORWOW10OptionDataii(
	.param .u64 .ptr .align 1 _Z15monteCarloAsianPfP17curandStateXORWOW10OptionDataii_param_0,
	.param .u64 .ptr .align 1 _Z15monteCarloAsianPfP17curandStateXORWOW10OptionDataii_param_1,
	.param .align 4 .b8 _Z15monteCarloAsianPfP17curandStateXORWOW10OptionDataii_param_2[32],
	.param .u32 _Z15monteCarloAsianPfP17curandStateXORWOW10OptionDataii_param_3,
	.param .u32 _Z15monteCarloAsianPfP17curandStateXORWOW10OptionDataii_param_4
)
{
	.local .align 4 .b8 	__local_depot2[28];
	.reg .b64 	%SP;
	.reg .b64 	%SPL;
	.reg .pred 	%p<20>;
	.reg .b32 	%r<133>;
	.reg .b32 	%f<125>;
	.reg .b64 	%rd<30>;
	.reg .b64 	%fd<6>;

	mov.u64 	%SPL, __local_depot2;
	ld.param.f32 	%f29, [_Z15monteCarloAsianPfP17curandStateXORWOW10OptionDataii_param_2+4];
	ld.param.f32 	%f28, [_Z15monteCarloAsianPfP17curandStateXORWOW10OptionDataii_param_2];
	ld.param.f32 	%f30, [_Z15monteCarloAsianPfP17curandStateXORWOW10OptionDataii_param_2+8];
	ld.param.f32 	%f31, [_Z15monteCarloAsianPfP17curandStateXORWOW10OptionDataii_param_2+12];
	ld.param.f32 	%f32, [_Z15monteCarloAsianPfP17curandStateXORWOW10OptionDataii_param_2+16];
	ld.param.u64 	%rd11, [_Z15monteCarloAsianPfP17curandStateXORWOW10OptionDataii_param_1];
	ld.param.u32 	%r55, [_Z15monteCarloAsianPfP17curandStateXORWOW10OptionDataii_param_3];
	ld.param.u32 	%r56, [_Z15monteCarloAsianPfP17curandStateXORWOW10OptionDataii_param_4];
	cvta.to.global.u64 	%rd12, %rd11;
	add.u64 	%rd1, %SPL, 0;
	mov.u32 	%r57, %ctaid.x;
	mov.u32 	%r58, %ntid.x;
	mov.u32 	%r59, %tid.x;
	mad.lo.s32 	%r1, %r57, %r58, %r59;
	mul.wide.s32 	%rd14, %r1, 48;
	add.s64 	%rd2, %rd12, %rd14;
	ld.global.v2.u32 	{%r132, %r131}, [%rd2];
	ld.global.v2.u32 	{%r130, %r129}, [%rd2+8];
	ld.global.v2.u32 	{%r128, %r127}, [%rd2+16];
	ld.global.v2.u32 	{%r8, %r9}, [%rd2+24];
	ld.global.f32 	%f2, [%rd2+32];
	ld.global.f64 	%fd1, [%rd2+40];
	cvt.rn.f32.s32 	%f3, %r55;
	div.rn.f32 	%f37, %f32, %f3;
	mul.f32 	%f38, %f31, 0fBF000000;
	fma.rn.f32 	%f39, %f31, %f38, %f30;
	mul.f32 	%f4, %f37, %f39;
	sqrt.rn.f32 	%f40, %f37;
	mul.f32 	%f5, %f31, %f40;
	setp.lt.s32 	%p1, %r56, 1;
	mov.f32 	%f124, 0f00000000;
	@%p1 bra 	$L__BB2_20;
	mov.f32 	%f124, 0f00000000;
	setp.lt.s32 	%p2, %r55, 1;
	@%p2 bra 	$L__BB2_14;
	mov.b32 	%r107, 0;
	mov.u64 	%rd15, __cudart_i2opi_f;
$L__BB2_3:
	mov.f32 	%f117, 0f00000000;
	mov.b32 	%r114, 0;
	mov.f32 	%f118, %f28;
$L__BB2_4:
	mov.u32 	%r19, %r131;
	mov.u32 	%r131, %r129;
	mov.u32 	%r20, %r130;
	mov.u32 	%r129, %r127;
	mov.u32 	%r130, %r128;
	shr.u32 	%r64, %r19, 2;
	xor.b32  	%r65, %r64, %r19;
	shl.b32 	%r66, %r129, 4;
	shl.b32 	%r67, %r65, 1;
	xor.b32  	%r68, %r66, %r67;
	xor.b32  	%r69, %r68, %r129;
	xor.b32  	%r128, %r69, %r65;
	add.s32 	%r70, %r132, %r128;
	add.s32 	%r71, %r70, 362437;
	cvt.rn.f32.u32 	%f51, %r71;
	fma.rn.f32 	%f52, %f51, 0f2F800000, 0f2F000000;
	shr.u32 	%r72, %r20, 2;
	xor.b32  	%r73, %r72, %r20;
	shl.b32 	%r74, %r128, 4;
	shl.b32 	%r75, %r73, 1;
	xor.b32  	%r76, %r75, %r74;
	xor.b32  	%r77, %r76, %r73;
	xor.b32  	%r127, %r77, %r128;
	add.s32 	%r132, %r132, 724874;
	add.s32 	%r78, %r127, %r132;
	cvt.rn.f32.u32 	%f53, %r78;
	fma.rn.f32 	%f54, %f53, 0f2F800000, 0f2F000000;
	setp.lt.f32 	%p7, %f52, 0f00800000;
	mul.f32 	%f55, %f52, 0f4B000000;
	selp.f32 	%f56, %f55, %f52, %p7;
	selp.f32 	%f57, 0fC1B80000, 0f00000000, %p7;
	mov.b32 	%r79, %f56;
	add.s32 	%r80, %r79, -1059760811;
	and.b32  	%r81, %r80, -8388608;
	sub.s32 	%r82, %r79, %r81;
	mov.b32 	%f58, %r82;
	cvt.rn.f32.s32 	%f59, %r81;
	fma.rn.f32 	%f60, %f59, 0f34000000, %f57;
	add.f32 	%f61, %f58, 0fBF800000;
	fma.rn.f32 	%f62, %f61, 0fBE055027, 0f3E1039F6;
	fma.rn.f32 	%f63, %f62, %f61, 0fBDF8CDCC;
	fma.rn.f32 	%f64, %f63, %f61, 0f3E0F2955;
	fma.rn.f32 	%f65, %f64, %f61, 0fBE2AD8B9;
	fma.rn.f32 	%f66, %f65, %f61, 0f3E4CED0B;
	fma.rn.f32 	%f67, %f66, %f61, 0fBE7FFF22;
	fma.rn.f32 	%f68, %f67, %f61, 0f3EAAAA78;
	fma.rn.f32 	%f69, %f68, %f61, 0fBF000000;
	mul.f32 	%f70, %f61, %f69;
	fma.rn.f32 	%f71, %f70, %f61, %f61;
	fma.rn.f32 	%f72, %f60, 0f3F317218, %f71;
	setp.gt.u32 	%p8, %r79, 2139095039;
	fma.rn.f32 	%f73, %f56, 0f7F800000, 0f7F800000;
	selp.f32 	%f74, %f73, %f72, %p8;
	setp.eq.f32 	%p9, %f56, 0f00000000;
	mul.f32 	%f75, %f74, 0fC0000000;
	selp.f32 	%f10, 0f7F800000, %f75, %p9;
	cvt.f64.f32 	%fd2, %f54;
	mul.f64 	%fd3, %fd2, 0d401921FB54442D18;
	cvt.rn.f32.f64 	%f11, %fd3;
	mul.f32 	%f76, %f11, 0f3F22F983;
	cvt.rni.s32.f32 	%r124, %f76;
	cvt.rn.f32.s32 	%f77, %r124;
	fma.rn.f32 	%f78, %f77, 0fBFC90FDA, %f11;
	fma.rn.f32 	%f79, %f77, 0fB3A22168, %f78;
	fma.rn.f32 	%f119, %f77, 0fA7C234C5, %f79;
	abs.f32 	%f13, %f11;
	setp.ltu.f32 	%p10, %f13, 0f47CE4780;
	@%p10 bra 	$L__BB2_12;
	setp.eq.f32 	%p11, %f13, 0f7F800000;
	@%p11 bra 	$L__BB2_11;
	mov.b32 	%r28, %f11;
	shl.b32 	%r84, %r28, 8;
	or.b32  	%r29, %r84, -2147483648;
	mov.b64 	%rd29, 0;
	mov.b32 	%r121, 0;
	mov.u64 	%rd27, %rd15;
	mov.u64 	%rd28, %rd1;
$L__BB2_7:
	.pragma "nounroll";
	ld.global.nc.u32 	%r85, [%rd27];
	mad.wide.u32 	%rd17, %r85, %r29, %rd29;
	shr.u64 	%rd29, %rd17, 32;
	st.local.u32 	[%rd28], %rd17;
	add.s32 	%r121, %r121, 1;
	add.s64 	%rd28, %rd28, 4;
	add.s64 	%rd27, %rd27, 4;
	setp.ne.s32 	%p12, %r121, 6;
	@%p12 bra 	$L__BB2_7;
	shr.u32 	%r86, %r28, 23;
	st.local.u32 	[%rd1+24], %rd29;
	and.b32  	%r32, %r86, 31;
	and.b32  	%r87, %r86, 224;
	add.s32 	%r88, %r87, -128;
	shr.u32 	%r89, %r88, 5;
	mul.wide.u32 	%rd18, %r89, 4;
	sub.s64 	%rd9, %rd1, %rd18;
	ld.local.u32 	%r122, [%rd9+24];
	ld.local.u32 	%r123, [%rd9+20];
	setp.eq.s32 	%p13, %r32, 0;
	@%p13 bra 	$L__BB2_10;
	shf.l.wrap.b32 	%r122, %r123, %r122, %r32;
	ld.local.u32 	%r90, [%rd9+16];
	shf.l.wrap.b32 	%r123, %r90, %r123, %r32;
$L__BB2_10:
	shr.u32 	%r91, %r122, 30;
	shf.l.wrap.b32 	%r92, %r123, %r122, 2;
	shl.b32 	%r93, %r123, 2;
	shr.u32 	%r94, %r92, 31;
	add.s32 	%r95, %r94, %r91;
	neg.s32 	%r96, %r95;
	setp.lt.s32 	%p14, %r28, 0;
	selp.b32 	%r124, %r96, %r95, %p14;
	xor.b32  	%r97, %r92, %r28;
	shr.s32 	%r98, %r92, 31;
	xor.b32  	%r99, %r98, %r92;
	xor.b32  	%r100, %r98, %r93;
	cvt.u64.u32 	%rd19, %r99;
	shl.b64 	%rd20, %rd19, 32;
	cvt.u64.u32 	%rd21, %r100;
	or.b64  	%rd22, %rd20, %rd21;
	cvt.rn.f64.s64 	%fd4, %rd22;
	mul.f64 	%fd5, %fd4, 0d3BF921FB54442D19;
	cvt.rn.f32.f64 	%f80, %fd5;
	neg.f32 	%f81, %f80;
	setp.lt.s32 	%p15, %r97, 0;
	selp.f32 	%f119, %f81, %f80, %p15;
	bra.uni 	$L__BB2_12;
$L__BB2_11:
	mov.f32 	%f82, 0f00000000;
	mul.rn.f32 	%f119, %f11, %f82;
	mov.b32 	%r124, 0;
$L__BB2_12:
	add.s32 	%r102, %r124, 1;
	mul.rn.f32 	%f83, %f119, %f119;
	and.b32  	%r103, %r124, 1;
	setp.eq.b32 	%p16, %r103, 1;
	selp.f32 	%f84, %f119, 0f3F800000, %p16;
	fma.rn.f32 	%f85, %f83, %f84, 0f00000000;
	fma.rn.f32 	%f86, %f83, 0f37CBAC00, 0fBAB607ED;
	selp.f32 	%f87, 0fB94D4153, %f86, %p16;
	selp.f32 	%f88, 0f3C0885E4, 0f3D2AAABB, %p16;
	fma.rn.f32 	%f89, %f87, %f83, %f88;
	selp.f32 	%f90, 0fBE2AAAA8, 0fBEFFFFFF, %p16;
	fma.rn.f32 	%f91, %f89, %f83, %f90;
	fma.rn.f32 	%f92, %f91, %f85, %f84;
	and.b32  	%r104, %r102, 2;
	setp.eq.s32 	%p17, %r104, 0;
	mov.f32 	%f93, 0f00000000;
	sub.f32 	%f94, %f93, %f92;
	selp.f32 	%f95, %f92, %f94, %p17;
	sqrt.rn.f32 	%f96, %f10;
	mul.f32 	%f97, %f96, %f95;
	fma.rn.f32 	%f98, %f5, %f97, %f4;
	fma.rn.f32 	%f99, %f98, 0f3BBB989D, 0f3F000000;
	cvt.sat.f32.f32 	%f100, %f99;
	mov.f32 	%f101, 0f4B400001;
	mov.f32 	%f102, 0f437C0000;
	fma.rm.f32 	%f103, %f100, %f102, %f101;
	add.f32 	%f104, %f103, 0fCB40007F;
	neg.f32 	%f105, %f104;
	fma.rn.f32 	%f106, %f98, 0f3FB8AA3B, %f105;
	fma.rn.f32 	%f107, %f98, 0f32A57060, %f106;
	mov.b32 	%r105, %f103;
	shl.b32 	%r106, %r105, 23;
	mov.b32 	%f108, %r106;
	ex2.approx.ftz.f32 	%f109, %f107;
	mul.f32 	%f110, %f109, %f108;
	mul.f32 	%f118, %f118, %f110;
	add.f32 	%f117, %f117, %f118;
	add.s32 	%r114, %r114, 1;
	setp.ne.s32 	%p18, %r114, %r55;
	@%p18 bra 	$L__BB2_4;
	div.rn.f32 	%f111, %f117, %f3;
	sub.f32 	%f112, %f111, %f29;
	max.f32 	%f113, %f112, 0f00000000;
	add.f32 	%f124, %f124, %f113;
	add.s32 	%r107, %r107, 1;
	setp.eq.s32 	%p19, %r107, %r56;
	@%p19 bra 	$L__BB2_20;
	bra.uni 	$L__BB2_3;
$L__BB2_14:
	div.rn.f32 	%f43, %f124, %f3;
	sub.f32 	%f44, %f43, %f29;
	max.f32 	%f20, %f44, 0f00000000;
	and.b32  	%r43, %r56, 3;
	setp.lt.u32 	%p3, %r56, 4;
	@%p3 bra 	$L__BB2_17;
	and.b32  	%r44, %r56, 2147483644;
	mov.b32 	%r125, 0;
	mov.f32 	%f124, 0f00000000;
$L__BB2_16:
	add.f32 	%f46, %f124, %f20;
	add.f32 	%f47, %f46, %f20;
	add.f32 	%f48, %f47, %f20;
	add.f32 	%f124, %f48, %f20;
	add.s32 	%r125, %r125, 4;
	setp.ne.s32 	%p4, %r125, %r44;
	@%p4 bra 	$L__BB2_16;
$L__BB2_17:
	setp.eq.s32 	%p5, %r43, 0;
	@%p5 bra 	$L__BB2_20;
	mov.b32 	%r126, 0;
$L__BB2_19:
	.pragma "nounroll";
	add.f32 	%f124, %f124, %f20;
	add.s32 	%r126, %r126, 1;
	setp.ne.s32 	%p6, %r126, %r43;
	@%p6 bra 	$L__BB2_19;
$L__BB2_20:
	ld.param.u64 	%rd26, [_Z15monteCarloAsianPfP17curandStateXORWOW10OptionDataii_param_0];
	cvta.to.global.u64 	%rd23, %rd26;
	st.global.v2.u32 	[%rd2], {%r132, %r131};
	st.global.v2.u32 	[%rd2+8], {%r130, %r129};
	st.global.v2.u32 	[%rd2+16], {%r128, %r127};
	st.global.v2.u32 	[%rd2+24], {%r8, %r9};
	st.global.f32 	[%rd2+32], %f2;
	st.global.f64 	[%rd2+40], %fd1;
	cvt.rn.f32.s32 	%f114, %r56;
	div.rn.f32 	%f115, %f124, %f114;
	mul.wide.s32 	%rd24, %r1, 4;
	add.s64 	%rd25, %rd23, %rd24;
	st.global.f32 	[%rd25], %f115;
	ret;

}
	// .globl	_Z20monteCarloAntitheticPfP17curandStateXORWOW10OptionDatai
.visible .entry _Z20monteCarloAntitheticPfP17curandStateXORWOW10OptionDatai(
	.param .u64 .ptr .align 1 _Z20monteCarloAntitheticPfP17curandStateXORWOW10OptionDatai_param_0,
	.param .u64 .ptr .align 1 _Z20monteCarloAntitheticPfP17curandStateXORWOW10OptionDatai_param_1,
	.param .align 4 .b8 _Z20monteCarloAntitheticPfP17curandStateXORWOW10OptionDatai_param_2[32],
	.param .u32 _Z20monteCarloAntitheticPfP17curandStateXORWOW10OptionDatai_param_3
)
{
	.local .align 4 .b8 	__local_depot3[28];
	.reg .b64 	%SP;
	.reg .b64 	%SPL;
	.reg .pred 	%p<14>;
	.reg .b32 	%r<111>;
	.reg .b32 	%f<112>;
	.reg .b64 	%rd<30>;
	.reg .b64 	%fd<6>;

	mov.u64 	%SPL, __local_depot3;
	ld.param.f32 	%f17, [_Z20monteCarloAntitheticPfP17curandStateXORWOW10OptionDatai_param_2+16];
	ld.param.f32 	%f16, [_Z20monteCarloAntitheticPfP17curandStateXORWOW10OptionDatai_param_2+12];
	ld.param.f32 	%f15, [_Z20monteCarloAntitheticPfP17curandStateXORWOW10OptionDatai_param_2+8];
	ld.param.f32 	%f14, [_Z20monteCarloAntitheticPfP17curandStateXORWOW10OptionDatai_param_2+4];
	ld.param.f32 	%f13, [_Z20monteCarloAntitheticPfP17curandStateXORWOW10OptionDatai_param_2];
	ld.param.u64 	%rd11, [_Z20monteCarloAntitheticPfP17curandStateXORWOW10OptionDatai_param_1];
	ld.param.u32 	%r41, [_Z20monteCarloAntitheticPfP17curandStateXORWOW10OptionDatai_param_3];
	cvta.to.global.u64 	%rd12, %rd11;
	add.u64 	%rd1, %SPL, 0;
	mov.u32 	%r42, %ctaid.x;
	mov.u32 	%r43, %ntid.x;
	mov.u32 	%r44, %tid.x;
	mad.lo.s32 	%r1, %r42, %r43, %r44;
	mul.wide.s32 	%rd14, %r1, 48;
	add.s64 	%rd2, %rd12, %rd14;
	ld.global.v2.u32 	{%r110, %r109}, [%rd2];
	ld.global.v2.u32 	{%r108, %r107}, [%rd2+8];
	ld.global.v2.u32 	{%r106, %r105}, [%rd2+16];
	ld.global.v2.u32 	{%r8, %r9}, [%rd2+24];
	ld.global.f32 	%f1, [%rd2+32];
	ld.global.f64 	%fd1, [%rd2+40];
	shr.u32 	%r45, %r41, 31;
	add.s32 	%r46, %r41, %r45;
	shr.s32 	%r10, %r46, 1;
	setp.lt.s32 	%p1, %r41, 2;
	mov.f32 	%f111, 0f00000000;
	@%p1 bra 	$L__BB3_11;
	sqrt.rn.f32 	%f23, %f17;
	mul.f32 	%f2, %f16, %f23;
	mov.f32 	%f111, 0f00000000;
	mov.b32 	%r94, 0;
	mov.u64 	%rd15, __cudart_i2opi_f;
$L__BB3_2:
	mov.u32 	%r13, %r109;
	mov.u32 	%r109, %r107;
	mov.u32 	%r14, %r108;
	mov.u32 	%r107, %r105;
	mov.u32 	%r108, %r106;
	shr.u32 	%r48, %r13, 2;
	xor.b32  	%r49, %r48, %r13;
	shl.b32 	%r50, %r107, 4;
	shl.b32 	%r51, %r49, 1;
	xor.b32  	%r52, %r50, %r51;
	xor.b32  	%r53, %r52, %r107;
	xor.b32  	%r106, %r53, %r49;
	add.s32 	%r54, %r110, %r106;
	add.s32 	%r55, %r54, 362437;
	cvt.rn.f32.u32 	%f24, %r55;
	fma.rn.f32 	%f25, %f24, 0f2F800000, 0f2F000000;
	shr.u32 	%r56, %r14, 2;
	xor.b32  	%r57, %r56, %r14;
	shl.b32 	%r58, %r106, 4;
	shl.b32 	%r59, %r57, 1;
	xor.b32  	%r60, %r59, %r58;
	xor.b32  	%r61, %r60, %r57;
	xor.b32  	%r105, %r61, %r106;
	add.s32 	%r110, %r110, 724874;
	add.s32 	%r62, %r105, %r110;
	cvt.rn.f32.u32 	%f26, %r62;
	fma.rn.f32 	%f27, %f26, 0f2F800000, 0f2F000000;
	setp.lt.f32 	%p2, %f25, 0f00800000;
	mul.f32 	%f28, %f25, 0f4B000000;
	selp.f32 	%f29, %f28, %f25, %p2;
	selp.f32 	%f30, 0fC1B80000, 0f00000000, %p2;
	mov.b32 	%r63, %f29;
	add.s32 	%r64, %r63, -1059760811;
	and.b32  	%r65, %r64, -8388608;
	sub.s32 	%r66, %r63, %r65;
	mov.b32 	%f31, %r66;
	cvt.rn.f32.s32 	%f32, %r65;
	fma.rn.f32 	%f33, %f32, 0f34000000, %f30;
	add.f32 	%f34, %f31, 0fBF800000;
	fma.rn.f32 	%f35, %f34, 0fBE055027, 0f3E1039F6;
	fma.rn.f32 	%f36, %f35, %f34, 0fBDF8CDCC;
	fma.rn.f32 	%f37, %f36, %f34, 0f3E0F2955;
	fma.rn.f32 	%f38, %f37, %f34, 0fBE2AD8B9;
	fma.rn.f32 	%f39, %f38, %f34, 0f3E4CED0B;
	fma.rn.f32 	%f40, %f39, %f34, 0fBE7FFF22;
	fma.rn.f32 	%f41, %f40, %f34, 0f3EAAAA78;
	fma.rn.f32 	%f42, %f41, %f34, 0fBF000000;
	mul.f32 	%f43, %f34, %f42;
	fma.rn.f32 	%f44, %f43, %f34, %f34;
	fma.rn.f32 	%f45, %f33, 0f3F317218, %f44;
	setp.gt.u32 	%p3, %r63, 2139095039;
	fma.rn.f32 	%f46, %f29, 0f7F800000, 0f7F800000;
	selp.f32 	%f47, %f46, %f45, %p3;
	setp.eq.f32 	%p4, %f29, 0f00000000;
	mul.f32 	%f48, %f47, 0fC0000000;
	selp.f32 	%f4, 0f7F800000, %f48, %p4;
	cvt.f64.f32 	%fd2, %f27;
	mul.f64 	%fd3, %fd2, 0d401921FB54442D18;
	cvt.rn.f32.f64 	%f5, %fd3;
	mul.f32 	%f49, %f5, 0f3F22F983;
	cvt.rni.s32.f32 	%r104, %f49;
	cvt.rn.f32.s32 	%f50, %r104;
	fma.rn.f32 	%f51, %f50, 0fBFC90FDA, %f5;
	fma.rn.f32 	%f52, %f50, 0fB3A22168, %f51;
	fma.rn.f32 	%f110, %f50, 0fA7C234C5, %f52;
	abs.f32 	%f7, %f5;
	setp.ltu.f32 	%p5, %f7, 0f47CE4780;
	@%p5 bra 	$L__BB3_10;
	setp.neu.f32 	%p6, %f7, 0f7F800000;
	@%p6 bra 	$L__BB3_5;
	mov.f32 	%f55, 0f00000000;
	mul.rn.f32 	%f110, %f5, %f55;
	mov.b32 	%r104, 0;
	bra.uni 	$L__BB3_10;
$L__BB3_5:
	mov.b32 	%r22, %f5;
	mov.b64 	%rd29, 0;
	mov.b32 	%r101, 0;
	mov.u64 	%rd27, %rd15;
	mov.u64 	%rd28, %rd1;
$L__BB3_6:
	.pragma "nounroll";
	ld.global.nc.u32 	%r68, [%rd27];
	shl.b32 	%r69, %r22, 8;
	or.b32  	%r70, %r69, -2147483648;
	mad.wide.u32 	%rd17, %r68, %r70, %rd29;
	shr.u64 	%rd29, %rd17, 32;
	st.local.u32 	[%rd28], %rd17;
	add.s32 	%r101, %r101, 1;
	add.s64 	%rd28, %rd28, 4;
	add.s64 	%rd27, %rd27, 4;
	setp.ne.s32 	%p7, %r101, 6;
	@%p7 bra 	$L__BB3_6;
	shr.u32 	%r71, %r22, 23;
	st.local.u32 	[%rd1+24], %rd29;
	and.b32  	%r25, %r71, 31;
	and.b32  	%r72, %r71, 224;
	add.s32 	%r73, %r72, -128;
	shr.u32 	%r74, %r73, 5;
	mul.wide.u32 	%rd18, %r74, 4;
	sub.s64 	%rd9, %rd1, %rd18;
	ld.local.u32 	%r102, [%rd9+24];
	ld.local.u32 	%r103, [%rd9+20];
	setp.eq.s32 	%p8, %r25, 0;
	@%p8 bra 	$L__BB3_9;
	shf.l.wrap.b32 	%r102, %r103, %r102, %r25;
	ld.local.u32 	%r75, [%rd9+16];
	shf.l.wrap.b32 	%r103, %r75, %r103, %r25;
$L__BB3_9:
	shr.u32 	%r76, %r102, 30;
	shf.l.wrap.b32 	%r77, %r103, %r102, 2;
	shl.b32 	%r78, %r103, 2;
	shr.u32 	%r79, %r77, 31;
	add.s32 	%r80, %r79, %r76;
	neg.s32 	%r81, %r80;
	setp.lt.s32 	%p9, %r22, 0;
	selp.b32 	%r104, %r81, %r80, %p9;
	xor.b32  	%r82, %r77, %r22;
	shr.s32 	%r83, %r77, 31;
	xor.b32  	%r84, %r83, %r77;
	xor.b32  	%r85, %r83, %r78;
	cvt.u64.u32 	%rd19, %r84;
	shl.b64 	%rd20, %rd19, 32;
	cvt.u64.u32 	%rd21, %r85;
	or.b64  	%rd22, %rd20, %rd21;
	cvt.rn.f64.s64 	%fd4, %rd22;
	mul.f64 	%fd5, %fd4, 0d3BF921FB54442D19;
	cvt.rn.f32.f64 	%f53, %fd5;
	neg.f32 	%f54, %f53;
	setp.lt.s32 	%p10, %r82, 0;
	selp.f32 	%f110, %f54, %f53, %p10;
$L__BB3_10:
	add.s32 	%r87, %r104, 1;
	mul.rn.f32 	%f56, %f110, %f110;
	and.b32  	%r88, %r104, 1;
	setp.eq.b32 	%p11, %r88, 1;
	selp.f32 	%f57, %f110, 0f3F800000, %p11;
	fma.rn.f32 	%f58, %f56, %f57, 0f00000000;
	fma.rn.f32 	%f59, %f56, 0f37CBAC00, 0fBAB607ED;
	selp.f32 	%f60, 0fB94D4153, %f59, %p11;
	selp.f32 	%f61, 0f3C0885E4, 0f3D2AAABB, %p11;
	fma.rn.f32 	%f62, %f60, %f56, %f61;
	selp.f32 	%f63, 0fBE2AAAA8, 0fBEFFFFFF, %p11;
	fma.rn.f32 	%f64, %f62, %f56, %f63;
	fma.rn.f32 	%f65, %f64, %f58, %f57;
	and.b32  	%r89, %r87, 2;
	setp.eq.s32 	%p12, %r89, 0;
	mov.f32 	%f66, 0f00000000;
	sub.f32 	%f67, %f66, %f65;
	selp.f32 	%f68, %f65, %f67, %p12;
	sqrt.rn.f32 	%f69, %f4;
	mul.f32 	%f70, %f69, %f68;
	mul.f32 	%f71, %f70, %f2;
	mul.f32 	%f72, %f16, 0f3F000000;
	mul.f32 	%f73, %f16, %f72;
	sub.f32 	%f74, %f15, %f73;
	mul.f32 	%f75, %f17, %f74;
	add.f32 	%f76, %f75, %f71;
	fma.rn.f32 	%f77, %f76, 0f3BBB989D, 0f3F000000;
	cvt.sat.f32.f32 	%f78, %f77;
	mov.f32 	%f79, 0f4B400001;
	mov.f32 	%f80, 0f437C0000;
	fma.rm.f32 	%f81, %f78, %f80, %f79;
	add.f32 	%f82, %f81, 0fCB40007F;
	neg.f32 	%f83, %f82;
	fma.rn.f32 	%f84, %f76, 0f3FB8AA3B, %f83;
	fma.rn.f32 	%f85, %f76, 0f32A57060, %f84;
	mov.b32 	%r90, %f81;
	shl.b32 	%r91, %r90, 23;
	mov.b32 	%f86, %r91;
	ex2.approx.ftz.f32 	%f87, %f85;
	mul.f32 	%f88, %f87, %f86;
	mul.f32 	%f89, %f13, %f88;
	sub.f32 	%f90, %f75, %f71;
	fma.rn.f32 	%f91, %f90, 0f3BBB989D, 0f3F000000;
	cvt.sat.f32.f32 	%f92, %f91;
	fma.rm.f32 	%f93, %f92, %f80, %f79;
	add.f32 	%f94, %f93, 0fCB40007F;
	neg.f32 	%f95, %f94;
	fma.rn.f32 	%f96, %f90, 0f3FB8AA3B, %f95;
	fma.rn.f32 	%f97, %f90, 0f32A57060, %f96;
	mov.b32 	%r92, %f93;
	shl.b32 	%r93, %r92, 23;
	mov.b32 	%f98, %r93;
	ex2.approx.ftz.f32 	%f99, %f97;
	mul.f32 	%f100, %f99, %f98;
	mul.f32 	%f101, %f13, %f100;
	sub.f32 	%f102, %f89, %f14;
	max.f32 	%f103, %f102, 0f00000000;
	sub.f32 	%f104, %f101, %f14;
	max.f32 	%f105, %f104, 0f00000000;
	add.f32 	%f106, %f103, %f105;
	fma.rn.f32 	%f111, %f106, 0f3F000000, %f111;
	add.s32 	%r94, %r94, 1;
	setp.ne.s32 	%p13, %r94, %r10;
	@%p13 bra 	$L__BB3_2;
$L__BB3_11:
	ld.param.u64 	%rd26, [_Z20monteCarloAntitheticPfP17curandStateXORWOW10OptionDatai_param_0];
	cvta.to.global.u64 	%rd23, %rd26;
	st.global.v2.u32 	[%rd2], {%r110, %r109};
	st.global.v2.u32 	[%rd2+8], {%r108, %r107};
	st.global.v2.u32 	[%rd2+16], {%r106, %r105};
	st.global.v2.u32 	[%rd2+24], {%r8, %r9};
	st.global.f32 	[%rd2+32], %f1;
	st.global.f64 	[%rd2+40], %fd1;
	cvt.rn.f32.s32 	%f107, %r10;
	div.rn.f32 	%f108, %f111, %f107;
	mul.wide.s32 	%rd24, %r1, 4;
	add.s64 	%rd25, %rd23, %rd24;
	st.global.f32 	[%rd25], %f108;
	ret;

}
	// .globl	_Z17monteCarloControlPfP17curandStateXORWOW10OptionDataif
.visible .entry _Z17monteCarloControlPfP17curandStateXORWOW10OptionDataif(
	.param .u64 .ptr .align 1 _Z17monteCarloControlPfP17curandStateXORWOW10OptionDataif_param_0,
	.param .u64 .ptr .align 1 _Z17monteCarloControlPfP17curandStateXORWOW10OptionDataif_param_1,
	.param .align 4 .b8 _Z17monteCarloControlPfP17curandStateXORWOW10OptionDataif_param_2[32],
	.param .u32 _Z17monteCarloControlPfP17curandStateXORWOW10OptionDataif_param_3,
	.param .f32 _Z17monteCarloControlPfP17curandStateXORWOW10OptionDataif_param_4
)
{
	.local .align 4 .b8 	__local_depot4[28];
	.reg .b64 	%SP;
	.reg .b64 	%SPL;
	.reg .pred 	%p<14>;
	.reg .b32 	%r<108>;
	.reg .b32 	%f<119>;
	.reg .b64 	%rd<34>;
	.reg .b64 	%fd<6>;

	mov.u64 	%SPL, __local_depot4;
	ld.param.f32 	%f21, [_Z17monteCarloControlPfP17curandStateXORWOW10OptionDataif_param_2+16];
	ld.param.f32 	%f20, [_Z17monteCarloControlPfP17curandStateXORWOW10OptionDataif_param_2+12];
	ld.param.f32 	%f19, [_Z17monteCarloControlPfP17curandStateXORWOW10OptionDataif_param_2+8];
	ld.param.f32 	%f18, [_Z17monteCarloControlPfP17curandStateXORWOW10OptionDataif_param_2+4];
	ld.param.f32 	%f17, [_Z17monteCarloControlPfP17curandStateXORWOW10OptionDataif_param_2];
	ld.param.u64 	%rd10, [_Z17monteCarloControlPfP17curandStateXORWOW10OptionDataif_param_1];
	ld.param.u32 	%r40, [_Z17monteCarloControlPfP17curandStateXORWOW10OptionDataif_param_3];
	cvta.to.global.u64 	%rd11, %rd10;
	add.u64 	%rd1, %SPL, 0;
	mov.u32 	%r41, %ctaid.x;
	mov.u32 	%r42, %ntid.x;
	mov.u32 	%r43, %tid.x;
	mad.lo.s32 	%r1, %r41, %r42, %r43;
	mul.wide.s32 	%rd13, %r1, 48;
	add.s64 	%rd14, %rd11, %rd13;
	ld.global.v2.u32 	{%r107, %r106}, [%rd14];
	ld.global.v2.u32 	{%r105, %r104}, [%rd14+8];
	ld.global.v2.u32 	{%r103, %r102}, [%rd14+16];
	ld.global.v2.u32 	{%r8, %r9}, [%rd14+24];
	ld.global.f32 	%f2, [%rd14+32];
	ld.global.f64 	%fd1, [%rd14+40];
	setp.lt.s32 	%p1, %r40, 1;
	mov.f32 	%f117, 0f00000000;
	mov.f32 	%f118, %f117;
	@%p1 bra 	$L__BB4_11;
	sqrt.rn.f32 	%f27, %f21;
	mul.f32 	%f3, %f20, %f27;
	mov.f32 	%f118, 0f00000000;
	mov.b32 	%r91, 0;
	mov.u64 	%rd15, __cudart_i2opi_f;
	mov.f32 	%f117, %f118;
$L__BB4_2:
	mov.u32 	%r12, %r106;
	mov.u32 	%r106, %r104;
	mov.u32 	%r13, %r105;
	mov.u32 	%r104, %r102;
	mov.u32 	%r105, %r103;
	shr.u32 	%r45, %r12, 2;
	xor.b32  	%r46, %r45, %r12;
	shl.b32 	%r47, %r104, 4;
	shl.b32 	%r48, %r46, 1;
	xor.b32  	%r49, %r47, %r48;
	xor.b32  	%r50, %r49, %r104;
	xor.b32  	%r103, %r50, %r46;
	add.s32 	%r51, %r107, %r103;
	add.s32 	%r52, %r51, 362437;
	cvt.rn.f32.u32 	%f28, %r52;
	fma.rn.f32 	%f29, %f28, 0f2F800000, 0f2F000000;
	shr.u32 	%r53, %r13, 2;
	xor.b32  	%r54, %r53, %r13;
	shl.b32 	%r55, %r103, 4;
	shl.b32 	%r56, %r54, 1;
	xor.b32  	%r57, %r56, %r55;
	xor.b32  	%r58, %r57, %r54;
	xor.b32  	%r102, %r58, %r103;
	add.s32 	%r107, %r107, 724874;
	add.s32 	%r59, %r102, %r107;
	cvt.rn.f32.u32 	%f30, %r59;
	fma.rn.f32 	%f31, %f30, 0f2F800000, 0f2F000000;
	setp.lt.f32 	%p2, %f29, 0f00800000;
	mul.f32 	%f32, %f29, 0f4B000000;
	selp.f32 	%f33, %f32, %f29, %p2;
	selp.f32 	%f34, 0fC1B80000, 0f00000000, %p2;
	mov.b32 	%r60, %f33;
	add.s32 	%r61, %r60, -1059760811;
	and.b32  	%r62, %r61, -8388608;
	sub.s32 	%r63, %r60, %r62;
	mov.b32 	%f35, %r63;
	cvt.rn.f32.s32 	%f36, %r62;
	fma.rn.f32 	%f37, %f36, 0f34000000, %f34;
	add.f32 	%f38, %f35, 0fBF800000;
	fma.rn.f32 	%f39, %f38, 0fBE055027, 0f3E1039F6;
	fma.rn.f32 	%f40, %f39, %f38, 0fBDF8CDCC;
	fma.rn.f32 	%f41, %f40, %f38, 0f3E0F2955;
	fma.rn.f32 	%f42, %f41, %f38, 0fBE2AD8B9;
	fma.rn.f32 	%f43, %f42, %f38, 0f3E4CED0B;
	fma.rn.f32 	%f44, %f43, %f38, 0fBE7FFF22;
	fma.rn.f32 	%f45, %f44, %f38, 0f3EAAAA78;
	fma.rn.f32 	%f46, %f45, %f38, 0fBF000000;
	mul.f32 	%f47, %f38, %f46;
	fma.rn.f32 	%f48, %f47, %f38, %f38;
	fma.rn.f32 	%f49, %f37, 0f3F317218, %f48;
	setp.gt.u32 	%p3, %r60, 2139095039;
	fma.rn.f32 	%f50, %f33, 0f7F800000, 0f7F800000;
	selp.f32 	%f51, %f50, %f49, %p3;
	setp.eq.f32 	%p4, %f33, 0f00000000;
	mul.f32 	%f52, %f51, 0fC0000000;
	selp.f32 	%f6, 0f7F800000, %f52, %p4;
	cvt.f64.f32 	%fd2, %f31;
	mul.f64 	%fd3, %fd2, 0d401921FB54442D18;
	cvt.rn.f32.f64 	%f7, %fd3;
	mul.f32 	%f53, %f7, 0f3F22F983;
	cvt.rni.s32.f32 	%r101, %f53;
	cvt.rn.f32.s32 	%f54, %r101;
	fma.rn.f32 	%f55, %f54, 0fBFC90FDA, %f7;
	fma.rn.f32 	%f56, %f54, 0fB3A22168, %f55;
	fma.rn.f32 	%f116, %f54, 0fA7C234C5, %f56;
	abs.f32 	%f9, %f7;
	setp.ltu.f32 	%p5, %f9, 0f47CE4780;
	@%p5 bra 	$L__BB4_10;
	setp.neu.f32 	%p6, %f9, 0f7F800000;
	@%p6 bra 	$L__BB4_5;
	mov.f32 	%f59, 0f00000000;
	mul.rn.f32 	%f116, %f7, %f59;
	mov.b32 	%r101, 0;
	bra.uni 	$L__BB4_10;
$L__BB4_5:
	mov.b32 	%r21, %f7;
	mov.b64 	%rd33, 0;
	mov.b32 	%r98, 0;
	mov.u64 	%rd31, %rd15;
	mov.u64 	%rd32, %rd1;
$L__BB4_6:
	.pragma "nounroll";
	ld.global.nc.u32 	%r65, [%rd31];
	shl.b32 	%r66, %r21, 8;
	or.b32  	%r67, %r66, -2147483648;
	mad.wide.u32 	%rd17, %r65, %r67, %rd33;
	shr.u64 	%rd33, %rd17, 32;
	st.local.u32 	[%rd32], %rd17;
	add.s32 	%r98, %r98, 1;
	add.s64 	%rd32, %rd32, 4;
	add.s64 	%rd31, %rd31, 4;
	setp.ne.s32 	%p7, %r98, 6;
	@%p7 bra 	$L__BB4_6;
	shr.u32 	%r68, %r21, 23;
	st.local.u32 	[%rd1+24], %rd33;
	and.b32  	%r24, %r68, 31;
	and.b32  	%r69, %r68, 224;
	add.s32 	%r70, %r69, -128;
	shr.u32 	%r71, %r70, 5;
	mul.wide.u32 	%rd18, %r71, 4;
	sub.s64 	%rd8, %rd1, %rd18;
	ld.local.u32 	%r99, [%rd8+24];
	ld.local.u32 	%r100, [%rd8+20];
	setp.eq.s32 	%p8, %r24, 0;
	@%p8 bra 	$L__BB4_9;
	shf.l.wrap.b32 	%r99, %r100, %r99, %r24;
	ld.local.u32 	%r72, [%rd8+16];
	shf.l.wrap.b32 	%r100, %r72, %r100, %r24;
$L__BB4_9:
	shr.u32 	%r73, %r99, 30;
	shf.l.wrap.b32 	%r74, %r100, %r99, 2;
	shl.b32 	%r75, %r100, 2;
	shr.u32 	%r76, %r74, 31;
	add.s32 	%r77, %r76, %r73;
	neg.s32 	%r78, %r77;
	setp.lt.s32 	%p9, %r21, 0;
	selp.b32 	%r101, %r78, %r77, %p9;
	xor.b32  	%r79, %r74, %r21;
	shr.s32 	%r80, %r74, 31;
	xor.b32  	%r81, %r80, %r74;
	xor.b32  	%r82, %r80, %r75;
	cvt.u64.u32 	%rd19, %r81;
	shl.b64 	%rd20, %rd19, 32;
	cvt.u64.u32 	%rd21, %r82;
	or.b64  	%rd22, %rd20, %rd21;
	cvt.rn.f64.s64 	%fd4, %rd22;
	mul.f64 	%fd5, %fd4, 0d3BF921FB54442D19;
	cvt.rn.f32.f64 	%f57, %fd5;
	neg.f32 	%f58, %f57;
	setp.lt.s32 	%p10, %r79, 0;
	selp.f32 	%f116, %f58, %f57, %p10;
$L__BB4_10:
	add.s32 	%r84, %r101, 1;
	mul.rn.f32 	%f60, %f116, %f116;
	and.b32  	%r85, %r101, 1;
	setp.eq.b32 	%p11, %r85, 1;
	selp.f32 	%f61, %f116, 0f3F800000, %p11;
	fma.rn.f32 	%f62, %f60, %f61, 0f00000000;
	fma.rn.f32 	%f63, %f60, 0f37CBAC00, 0fBAB607ED;
	selp.f32 	%f64, 0fB94D4153, %f63, %p11;
	selp.f32 	%f65, 0f3C0885E4, 0f3D2AAABB, %p11;
	fma.rn.f32 	%f66, %f64, %f60, %f65;
	selp.f32 	%f67, 0fBE2AAAA8, 0fBEFFFFFF, %p11;
	fma.rn.f32 	%f68, %f66, %f60, %f67;
	fma.rn.f32 	%f69, %f68, %f62, %f61;
	and.b32  	%r86, %r84, 2;
	setp.eq.s32 	%p12, %r86, 0;
	mov.f32 	%f70, 0f00000000;
	sub.f32 	%f71, %f70, %f69;
	selp.f32 	%f72, %f69, %f71, %p12;
	sqrt.rn.f32 	%f73, %f6;
	mul.f32 	%f74, %f73, %f72;
	mul.f32 	%f75, %f74, %f3;
	mul.f32 	%f76, %f20, 0f3F000000;
	mul.f32 	%f77, %f20, %f76;
	sub.f32 	%f78, %f19, %f77;
	fma.rn.f32 	%f79, %f21, %f78, %f75;
	fma.rn.f32 	%f80, %f79, 0f3BBB989D, 0f3F000000;
	cvt.sat.f32.f32 	%f81, %f80;
	mov.f32 	%f82, 0f4B400001;
	mov.f32 	%f83, 0f437C0000;
	fma.rm.f32 	%f84, %f81, %f83, %f82;
	add.f32 	%f85, %f84, 0fCB40007F;
	neg.f32 	%f86, %f85;
	fma.rn.f32 	%f87, %f79, 0f3FB8AA3B, %f86;
	fma.rn.f32 	%f88, %f79, 0f32A57060, %f87;
	mov.b32 	%r87, %f84;
	shl.b32 	%r88, %r87, 23;
	mov.b32 	%f89, %r88;
	ex2.approx.ftz.f32 	%f90, %f88;
	mul.f32 	%f91, %f90, %f89;
	mul.f32 	%f92, %f17, %f91;
	sub.f32 	%f93, %f92, %f18;
	max.f32 	%f94, %f93, 0f00000000;
	add.f32 	%f117, %f117, %f94;
	add.f32 	%f118, %f118, %f92;
	add.s32 	%r91, %r91, 1;
	setp.ne.s32 	%p13, %r91, %r40;
	@%p13 bra 	$L__BB4_2;
$L__BB4_11:
	ld.param.u64 	%rd30, [_Z17monteCarloControlPfP17curandStateXORWOW10OptionDataif_param_1];
	ld.param.u64 	%rd29, [_Z17monteCarloControlPfP17curandStateXORWOW10OptionDataif_param_0];
	cvta.to.global.u64 	%rd23, %rd29;
	cvt.rn.f32.s32 	%f95, %r40;
	div.rn.f32 	%f96, %f117, %f95;
	div.rn.f32 	%f97, %f118, %f95;
	mul.f32 	%f98, %f19, %f21;
	fma.rn.f32 	%f99, %f98, 0f3BBB989D, 0f3F000000;
	cvt.sat.f32.f32 	%f100, %f99;
	mov.f32 	%f101, 0f4B400001;
	mov.f32 	%f102, 0f437C0000;
	fma.rm.f32 	%f103, %f100, %f102, %f101;
	add.f32 	%f104, %f103, 0fCB40007F;
	neg.f32 	%f105, %f104;
	fma.rn.f32 	%f106, %f98, 0f3FB8AA3B, %f105;
	fma.rn.f32 	%f107, %f98, 0f32A57060, %f106;
	mov.b32 	%r89, %f103;
	shl.b32 	%r90, %r89, 23;
	mov.b32 	%f108, %r90;
	ex2.approx.ftz.f32 	%f109, %f107;
	mul.f32 	%f110, %f109, %f108;
	mul.f32 	%f111, %f17, %f110;
	cvta.to.global.u64 	%rd24, %rd30;
	mul.wide.s32 	%rd25, %r1, 48;
	add.s64 	%rd26, %rd24, %rd25;
	st.global.v2.u32 	[%rd26], {%r107, %r106};
	st.global.v2.u32 	[%rd26+8], {%r105, %r104};
	st.global.v2.u32 	[%rd26+16], {%r103, %r102};
	st.global.v2.u32 	[%rd26+24], {%r8, %r9};
	st.global.f32 	[%rd26+32], %f2;
	st.global.f64 	[%rd26+40], %fd1;
	sub.f32 	%f112, %f97, %f111;
	fma.rn.f32 	%f113, %f112, 0fBF666666, %f96;
	mul.wide.s32 	%rd27, %r1, 4;
	add.s64 	%rd28, %rd23, %rd27;
	st.global.f32 	[%rd28], %f113;
	ret;

}
	// .globl	_Z17monteCarloBarrierPfP17curandStateXORWOW10OptionDataf11BarrierTypeii
.visible .entry _Z17monteCarloBarrierPfP17curandStateXORWOW10OptionDataf11BarrierTypeii(
	.param .u64 .ptr .align 1 _Z17monteCarloBarrierPfP17curandStateXORWOW10OptionDataf11BarrierTypeii_param_0,
	.param .u64 .ptr .align 1 _Z17monteCarloBarrierPfP17curandStateXORWOW10OptionDataf11BarrierTypeii_param_1,
	.param .align 4 .b8 _Z17monteCarloBarrierPfP17curandStateXORWOW10OptionDataf11BarrierTypeii_param_2[32],
	.param .f32 _Z17monteCarloBarrierPfP17curandStateXORWOW10OptionDataf11BarrierTypeii_param_3,
	.param .u32 _Z17monteCarloBarrierPfP17curandStateXORWOW10OptionDataf11BarrierTypeii_param_4,
	.param .u32 _Z17monteCarloBarrierPfP17curandStateXORWOW10OptionDataf11BarrierTypeii_param_5,
	.param .u32 _Z17monteCarloBarrierPfP17curandStateXORWOW10OptionDataf11BarrierTypeii_param_6
)
{
	.local .align 4 .b8 	__local_depot5[28];
	.reg .b64 	%SP;
	.reg .b64 	%SPL;
	.reg .pred 	%p<32>;
	.reg .b16 	%rs<10>;
	.reg .b32 	%r<136>;
	.reg .b32 	%f<133>;
	.reg .b64 	%rd<30>;
	.reg .b64 	%fd<6>;

	mov.u64 	%SPL, __local_depot5;
	ld.param.f32 	%f32, [_Z17monteCarloBarrierPfP17curandStateXORWOW10OptionDataf11BarrierTypeii_param_2+4];
	ld.param.f32 	%f31, [_Z17monteCarloBarrierPfP17curandStateXORWOW10OptionDataf11BarrierTypeii_param_2];
	ld.param.f32 	%f33, [_Z17monteCarloBarrierPfP17curandStateXORWOW10OptionDataf11BarrierTypeii_param_2+8];
	ld.param.f32 	%f34, [_Z17monteCarloBarrierPfP17curandStateXORWOW10OptionDataf11BarrierTypeii_param_2+12];
	ld.param.f32 	%f35, [_Z17monteCarloBarrierPfP17curandStateXORWOW10OptionDataf11BarrierTypeii_param_2+16];
	ld.param.u64 	%rd11, [_Z17monteCarloBarrierPfP17curandStateXORWOW10OptionDataf11BarrierTypeii_param_1];
	ld.param.f32 	%f39, [_Z17monteCarloBarrierPfP17curandStateXORWOW10OptionDataf11BarrierTypeii_param_3];
	ld.param.u32 	%r55, [_Z17monteCarloBarrierPfP17curandStateXORWOW10OptionDataf11BarrierTypeii_param_4];
	ld.param.u32 	%r56, [_Z17monteCarloBarrierPfP17curandStateXORWOW10OptionDataf11BarrierTypeii_param_5];
	ld.param.u32 	%r57, [_Z17monteCarloBarrierPfP17curandStateXORWOW10OptionDataf11BarrierTypeii_param_6];
	cvta.to.global.u64 	%rd12, %rd11;
	add.u64 	%rd1, %SPL, 0;
	mov.u32 	%r58, %ctaid.x;
	mov.u32 	%r59, %ntid.x;
	mov.u32 	%r60, %tid.x;
	mad.lo.s32 	%r1, %r58, %r59, %r60;
	mul.wide.s32 	%rd14, %r1, 48;
	add.s64 	%rd2, %rd12, %rd14;
	ld.global.v2.u32 	{%r135, %r134}, [%rd2];
	ld.global.v2.u32 	{%r133, %r132}, [%rd2+8];
	ld.global.v2.u32 	{%r131, %r130}, [%rd2+16];
	ld.global.v2.u32 	{%r8, %r9}, [%rd2+24];
	ld.global.f32 	%f3, [%rd2+32];
	ld.global.f64 	%fd1, [%rd2+40];
	cvt.rn.f32.s32 	%f41, %r56;
	div.rn.f32 	%f42, %f35, %f41;
	mul.f32 	%f43, %f34, 0fBF000000;
	fma.rn.f32 	%f44, %f34, %f43, %f33;
	mul.f32 	%f4, %f44, %f42;
	sqrt.rn.f32 	%f45, %f42;
	mul.f32 	%f5, %f34, %f45;
	setp.lt.s32 	%p1, %r57, 1;
	mov.f32 	%f132, 0f00000000;
	@%p1 bra 	$L__BB5_34;
	setp.lt.s32 	%p2, %r56, 1;
	@%p2 bra 	$L__BB5_27;
	mov.f32 	%f132, 0f00000000;
	mov.b32 	%r110, 0;
	mov.u64 	%rd15, __cudart_i2opi_f;
$L__BB5_3:
	mov.b16 	%rs9, 0;
	mov.b32 	%r117, 0;
	mov.f32 	%f125, %f31;
$L__BB5_4:
	mov.u32 	%r19, %r134;
	mov.u32 	%r134, %r132;
	mov.u32 	%r20, %r133;
	mov.u32 	%r132, %r130;
	mov.u32 	%r133, %r131;
	shr.u32 	%r66, %r19, 2;
	xor.b32  	%r67, %r66, %r19;
	shl.b32 	%r68, %r132, 4;
	shl.b32 	%r69, %r67, 1;
	xor.b32  	%r70, %r68, %r69;
	xor.b32  	%r71, %r70, %r132;
	xor.b32  	%r131, %r71, %r67;
	add.s32 	%r72, %r135, %r131;
	add.s32 	%r73, %r72, 362437;
	cvt.rn.f32.u32 	%f56, %r73;
	fma.rn.f32 	%f57, %f56, 0f2F800000, 0f2F000000;
	shr.u32 	%r74, %r20, 2;
	xor.b32  	%r75, %r74, %r20;
	shl.b32 	%r76, %r131, 4;
	shl.b32 	%r77, %r75, 1;
	xor.b32  	%r78, %r77, %r76;
	xor.b32  	%r79, %r78, %r75;
	xor.b32  	%r130, %r79, %r131;
	add.s32 	%r135, %r135, 724874;
	add.s32 	%r80, %r130, %r135;
	cvt.rn.f32.u32 	%f58, %r80;
	fma.rn.f32 	%f59, %f58, 0f2F800000, 0f2F000000;
	setp.lt.f32 	%p8, %f57, 0f00800000;
	mul.f32 	%f60, %f57, 0f4B000000;
	selp.f32 	%f61, %f60, %f57, %p8;
	selp.f32 	%f62, 0fC1B80000, 0f00000000, %p8;
	mov.b32 	%r81, %f61;
	add.s32 	%r82, %r81, -1059760811;
	and.b32  	%r83, %r82, -8388608;
	sub.s32 	%r84, %r81, %r83;
	mov.b32 	%f63, %r84;
	cvt.rn.f32.s32 	%f64, %r83;
	fma.rn.f32 	%f65, %f64, 0f34000000, %f62;
	add.f32 	%f66, %f63, 0fBF800000;
	fma.rn.f32 	%f67, %f66, 0fBE055027, 0f3E1039F6;
	fma.rn.f32 	%f68, %f67, %f66, 0fBDF8CDCC;
	fma.rn.f32 	%f69, %f68, %f66, 0f3E0F2955;
	fma.rn.f32 	%f70, %f69, %f66, 0fBE2AD8B9;
	fma.rn.f32 	%f71, %f70, %f66, 0f3E4CED0B;
	fma.rn.f32 	%f72, %f71, %f66, 0fBE7FFF22;
	fma.rn.f32 	%f73, %f72, %f66, 0f3EAAAA78;
	fma.rn.f32 	%f74, %f73, %f66, 0fBF000000;
	mul.f32 	%f75, %f66, %f74;
	fma.rn.f32 	%f76, %f75, %f66, %f66;
	fma.rn.f32 	%f77, %f65, 0f3F317218, %f76;
	setp.gt.u32 	%p9, %r81, 2139095039;
	fma.rn.f32 	%f78, %f61, 0f7F800000, 0f7F800000;
	selp.f32 	%f79, %f78, %f77, %p9;
	setp.eq.f32 	%p10, %f61, 0f00000000;
	mul.f32 	%f80, %f79, 0fC0000000;
	selp.f32 	%f9, 0f7F800000, %f80, %p10;
	cvt.f64.f32 	%fd2, %f59;
	mul.f64 	%fd3, %fd2, 0d401921FB54442D18;
	cvt.rn.f32.f64 	%f10, %fd3;
	mul.f32 	%f81, %f10, 0f3F22F983;
	cvt.rni.s32.f32 	%r127, %f81;
	cvt.rn.f32.s32 	%f82, %r127;
	fma.rn.f32 	%f83, %f82, 0fBFC90FDA, %f10;
	fma.rn.f32 	%f84, %f82, 0fB3A22168, %f83;
	fma.rn.f32 	%f126, %f82, 0fA7C234C5, %f84;
	abs.f32 	%f12, %f10;
	setp.ltu.f32 	%p11, %f12, 0f47CE4780;
	@%p11 bra 	$L__BB5_12;
	setp.eq.f32 	%p12, %f12, 0f7F800000;
	@%p12 bra 	$L__BB5_11;
	mov.b32 	%r28, %f10;
	shl.b32 	%r86, %r28, 8;
	or.b32  	%r29, %r86, -2147483648;
	mov.b64 	%rd29, 0;
	mov.b32 	%r124, 0;
	mov.u64 	%rd27, %rd15;
	mov.u64 	%rd28, %rd1;
$L__BB5_7:
	.pragma "nounroll";
	ld.global.nc.u32 	%r87, [%rd27];
	mad.wide.u32 	%rd17, %r87, %r29, %rd29;
	shr.u64 	%rd29, %rd17, 32;
	st.local.u32 	[%rd28], %rd17;
	add.s32 	%r124, %r124, 1;
	add.s64 	%rd28, %rd28, 4;
	add.s64 	%rd27, %rd27, 4;
	setp.ne.s32 	%p13, %r124, 6;
	@%p13 bra 	$L__BB5_7;
	shr.u32 	%r88, %r28, 23;
	st.local.u32 	[%rd1+24], %rd29;
	and.b32  	%r32, %r88, 31;
	and.b32  	%r89, %r88, 224;
	add.s32 	%r90, %r89, -128;
	shr.u32 	%r91, %r90, 5;
	mul.wide.u32 	%rd18, %r91, 4;
	sub.s64 	%rd9, %rd1, %rd18;
	ld.local.u32 	%r125, [%rd9+24];
	ld.local.u32 	%r126, [%rd9+20];
	setp.eq.s32 	%p14, %r32, 0;
	@%p14 bra 	$L__BB5_10;
	shf.l.wrap.b32 	%r125, %r126, %r125, %r32;
	ld.local.u32 	%r92, [%rd9+16];
	shf.l.wrap.b32 	%r126, %r92, %r126, %r32;
$L__BB5_10:
	shr.u32 	%r93, %r125, 30;
	shf.l.wrap.b32 	%r94, %r126, %r125, 2;
	shl.b32 	%r95, %r126, 2;
	shr.u32 	%r96, %r94, 31;
	add.s32 	%r97, %r96, %r93;
	neg.s32 	%r98, %r97;
	setp.lt.s32 	%p15, %r28, 0;
	selp.b32 	%r127, %r98, %r97, %p15;
	xor.b32  	%r99, %r94, %r28;
	shr.s32 	%r100, %r94, 31;
	xor.b32  	%r101, %r100, %r94;
	xor.b32  	%r102, %r100, %r95;
	cvt.u64.u32 	%rd19, %r101;
	shl.b64 	%rd20, %rd19, 32;
	cvt.u64.u32 	%rd21, %r102;
	or.b64  	%rd22, %rd20, %rd21;
	cvt.rn.f64.s64 	%fd4, %rd22;
	mul.f64 	%fd5, %fd4, 0d3BF921FB54442D19;
	cvt.rn.f32.f64 	%f85, %fd5;
	neg.f32 	%f86, %f85;
	setp.lt.s32 	%p16, %r99, 0;
	selp.f32 	%f126, %f86, %f85, %p16;
	bra.uni 	$L__BB5_12;
$L__BB5_11:
	mov.f32 	%f87, 0f00000000;
	mul.rn.f32 	%f126, %f10, %f87;
	mov.b32 	%r127, 0;
$L__BB5_12:
	add.s32 	%r104, %r127, 1;
	mul.rn.f32 	%f88, %f126, %f126;
	and.b32  	%r105, %r127, 1;
	setp.eq.b32 	%p17, %r105, 1;
	selp.f32 	%f89, %f126, 0f3F800000, %p17;
	fma.rn.f32 	%f90, %f88, %f89, 0f00000000;
	fma.rn.f32 	%f91, %f88, 0f37CBAC00, 0fBAB607ED;
	selp.f32 	%f92, 0fB94D4153, %f91, %p17;
	selp.f32 	%f93, 0f3C0885E4, 0f3D2AAABB, %p17;
	fma.rn.f32 	%f94, %f92, %f88, %f93;
	selp.f32 	%f95, 0fBE2AAAA8, 0fBEFFFFFF, %p17;
	fma.rn.f32 	%f96, %f94, %f88, %f95;
	fma.rn.f32 	%f97, %f96, %f90, %f89;
	and.b32  	%r106, %r104, 2;
	setp.eq.s32 	%p18, %r106, 0;
	mov.f32 	%f98, 0f00000000;
	sub.f32 	%f99, %f98, %f97;
	selp.f32 	%f100, %f97, %f99, %p18;
	sqrt.rn.f32 	%f101, %f9;
	mul.f32 	%f102, %f101, %f100;
	fma.rn.f32 	%f103, %f5, %f102, %f4;
	fma.rn.f32 	%f104, %f103, 0f3BBB989D, 0f3F000000;
	cvt.sat.f32.f32 	%f105, %f104;
	mov.f32 	%f106, 0f4B400001;
	mov.f32 	%f107, 0f437C0000;
	fma.rm.f32 	%f108, %f105, %f107, %f106;
	add.f32 	%f109, %f108, 0fCB40007F;
	neg.f32 	%f110, %f109;
	fma.rn.f32 	%f111, %f103, 0f3FB8AA3B, %f110;
	fma.rn.f32 	%f112, %f103, 0f32A57060, %f111;
	mov.b32 	%r107, %f108;
	shl.b32 	%r108, %r107, 23;
	mov.b32 	%f113, %r108;
	ex2.approx.ftz.f32 	%f114, %f112;
	mul.f32 	%f115, %f114, %f113;
	mul.f32 	%f125, %f125, %f115;
	setp.lt.u32 	%p19, %r55, 2;
	@%p19 bra 	$L__BB5_15;
	add.s32 	%r109, %r55, -2;
	setp.gt.u32 	%p20, %r109, 1;
	@%p20 bra 	$L__BB5_16;
	setp.le.f32 	%p21, %f125, %f39;
	selp.b16 	%rs9, 1, %rs9, %p21;
	bra.uni 	$L__BB5_16;
$L__BB5_15:
	setp.ge.f32 	%p22, %f125, %f39;
	selp.b16 	%rs9, 1, %rs9, %p22;
$L__BB5_16:
	add.s32 	%r117, %r117, 1;
	setp.ne.s32 	%p23, %r117, %r56;
	mov.f32 	%f127, 0f00000000;
	@%p23 bra 	$L__BB5_4;
	setp.gt.s32 	%p24, %r55, 1;
	@%p24 bra 	$L__BB5_20;
	setp.eq.s32 	%p27, %r55, 0;
	@%p27 bra 	$L__BB5_24;
	setp.eq.s32 	%p28, %r55, 1;
	@%p28 bra 	$L__BB5_22;
	bra.uni 	$L__BB5_26;
$L__BB5_20:
	setp.eq.s32 	%p25, %r55, 2;
	@%p25 bra 	$L__BB5_24;
	setp.ne.s32 	%p26, %r55, 3;
	@%p26 bra 	$L__BB5_26;
$L__BB5_22:
	and.b16  	%rs6, %rs9, 255;
	setp.eq.s16 	%p29, %rs6, 0;
	@%p29 bra 	$L__BB5_26;
	sub.f32 	%f118, %f125, %f32;
	max.f32 	%f127, %f118, 0f00000000;
	bra.uni 	$L__BB5_26;
$L__BB5_24:
	and.b16  	%rs7, %rs9, 255;
	setp.ne.s16 	%p30, %rs7, 0;
	@%p30 bra 	$L__BB5_26;
	sub.f32 	%f120, %f125, %f32;
	max.f32 	%f127, %f120, 0f00000000;
$L__BB5_26:
	add.f32 	%f132, %f132, %f127;
	add.s32 	%r110, %r110, 1;
	setp.eq.s32 	%p31, %r110, %r57;
	@%p31 bra 	$L__BB5_34;
	bra.uni 	$L__BB5_3;
$L__BB5_27:
	or.b32  	%r61, %r55, 2;
	setp.eq.s32 	%p3, %r61, 2;
	@%p3 bra 	$L__BB5_28;
	bra.uni 	$L__BB5_34;
$L__BB5_28:
	and.b32  	%r43, %r57, 3;
	setp.lt.u32 	%p4, %r57, 4;
	mov.f32 	%f132, 0f00000000;
	@%p4 bra 	$L__BB5_31;
	and.b32  	%r44, %r57, 2147483644;
	sub.f32 	%f50, %f31, %f32;
	max.f32 	%f22, %f50, 0f00000000;
	mov.b32 	%r128, 0;
	mov.f32 	%f132, 0f00000000;
$L__BB5_30:
	add.f32 	%f51, %f132, %f22;
	add.f32 	%f52, %f51, %f22;
	add.f32 	%f53, %f52, %f22;
	add.f32 	%f132, %f53, %f22;
	add.s32 	%r128, %r128, 4;
	setp.ne.s32 	%p5, %r128, %r44;
	@%p5 bra 	$L__BB5_30;
$L__BB5_31:
	setp.eq.s32 	%p6, %r43, 0;
	@%p6 bra 	$L__BB5_34;
	sub.f32 	%f54, %f31, %f32;
	max.f32 	%f27, %f54, 0f00000000;
	mov.b32 	%r129, 0;
$L__BB5_33:
	.pragma "nounroll";
	add.f32 	%f132, %f132, %f27;
	add.s32 	%r129, %r129, 1;
	setp.ne.s32 	%p7, %r129, %r43;
	@%p7 bra 	$L__BB5_33;
$L__BB5_34:
	ld.param.u64 	%rd26, [_Z17monteCarloBarrierPfP17curandStateXORWOW10OptionDataf11BarrierTypeii_param_0];
	cvta.to.global.u64 	%rd23, %rd26;
	st.global.v2.u32 	[%rd2], {%r135, %r134};
	st.global.v2.u32 	[%rd2+8], {%r133, %r132};
	st.global.v2.u32 	[%rd2+16], {%r131, %r130};
	st.global.v2.u32 	[%rd2+24], {%r8, %r9};
	st.global.f32 	[%rd2+32], %f3;
	st.global.f64 	[%rd2+40], %fd1;
	cvt.rn.f32.s32 	%f121, %r57;
	div.rn.f32 	%f122, %f132, %f121;
	mul.wide.s32 	%rd24, %r1, 4;
	add.s64 	%rd25, %rd23, %rd24;
	st.global.f32 	[%rd25], %f122;
	ret;

}
	// .globl	_Z12portfolioVaRPfP17curandStateXORWOWS_S_S_ii
.visible .entry _Z12portfolioVaRPfP17curandStateXORWOWS_S_S_ii(
	.param .u64 .ptr .align 1 _Z12portfolioVaRPfP17curandStateXORWOWS_S_S_ii_param_0,
	.param .u64 .ptr .align 1 _Z12portfolioVaRPfP17curandStateXORWOWS_S_S_ii_param_1,
	.param .u64 .ptr .align 1 _Z12portfolioVaRPfP17curandStateXORWOWS_S_S_ii_param_2,
	.param .u64 .ptr .align 1 _Z12portfolioVaRPfP17curandStateXORWOWS_S_S_ii_param_3,
	.param .u64 .ptr .align 1 _Z12portfolioVaRPfP17curandStateXORWOWS_S_S_ii_param_4,
	.param .u32 _Z12portfolioVaRPfP17curandStateXORWOWS_S_S_ii_param_5,
	.param .u32 _Z12portfolioVaRPfP17curandStateXORWOWS_S_S_ii_param_6
)
{
	.local .align 4 .b8 	__local_depot6[28];
	.reg .b64 	%SP;
	.reg .b64 	%SPL;
	.reg .pred 	%p<15>;
	.reg .b32 	%r<106>;
	.reg .b32 	%f<69>;
	.reg .b64 	%rd<44>;
	.reg .b64 	%fd<6>;

	mov.u64 	%SPL, __local_depot6;
	ld.param.u64 	%rd11, [_Z12portfolioVaRPfP17curandStateXORWOWS_S_S_ii_param_1];
	ld.param.u32 	%r40, [_Z12portfolioVaRPfP17curandStateXORWOWS_S_S_ii_param_5];
	ld.param.u32 	%r41, [_Z12portfolioVaRPfP17curandStateXORWOWS_S_S_ii_param_6];
	add.u64 	%rd1, %SPL, 0;
	mov.u32 	%r42, %ctaid.x;
	mov.u32 	%r43, %ntid.x;
	mov.u32 	%r44, %tid.x;
	mad.lo.s32 	%r1, %r42, %r43, %r44;
	setp.ge.s32 	%p1, %r1, %r41;
	@%p1 bra 	$L__BB6_13;
	cvta.to.global.u64 	%rd16, %rd11;
	mul.wide.s32 	%rd17, %r1, 48;
	add.s64 	%rd2, %rd16, %rd17;
	ld.global.v2.u32 	{%r105, %r104}, [%rd2];
	ld.global.v2.u32 	{%r103, %r102}, [%rd2+8];
	ld.global.v2.u32 	{%r101, %r100}, [%rd2+16];
	ld.global.v2.u32 	{%r8, %r9}, [%rd2+24];
	ld.global.f32 	%f1, [%rd2+32];
	ld.global.f64 	%fd1, [%rd2+40];
	setp.lt.s32 	%p2, %r40, 1;
	mov.f32 	%f68, 0f00000000;
	@%p2 bra 	$L__BB6_12;
	mov.f32 	%f68, 0f00000000;
	mov.b32 	%r89, 0;
	mov.u64 	%rd18, __cudart_i2opi_f;
$L__BB6_3:
	mov.u32 	%r12, %r104;
	mov.u32 	%r104, %r102;
	mov.u32 	%r13, %r103;
	mov.u32 	%r102, %r100;
	mov.u32 	%r103, %r101;
	shr.u32 	%r46, %r12, 2;
	xor.b32  	%r47, %r46, %r12;
	shl.b32 	%r48, %r102, 4;
	shl.b32 	%r49, %r47, 1;
	xor.b32  	%r50, %r48, %r49;
	xor.b32  	%r51, %r50, %r102;
	xor.b32  	%r101, %r51, %r47;
	add.s32 	%r52, %r105, %r101;
	add.s32 	%r53, %r52, 362437;
	cvt.rn.f32.u32 	%f14, %r53;
	fma.rn.f32 	%f15, %f14, 0f2F800000, 0f2F000000;
	shr.u32 	%r54, %r13, 2;
	xor.b32  	%r55, %r54, %r13;
	shl.b32 	%r56, %r101, 4;
	shl.b32 	%r57, %r55, 1;
	xor.b32  	%r58, %r57, %r56;
	xor.b32  	%r59, %r58, %r55;
	xor.b32  	%r100, %r59, %r101;
	add.s32 	%r105, %r105, 724874;
	add.s32 	%r60, %r100, %r105;
	cvt.rn.f32.u32 	%f16, %r60;
	fma.rn.f32 	%f17, %f16, 0f2F800000, 0f2F000000;
	setp.lt.f32 	%p3, %f15, 0f00800000;
	mul.f32 	%f18, %f15, 0f4B000000;
	selp.f32 	%f19, %f18, %f15, %p3;
	selp.f32 	%f20, 0fC1B80000, 0f00000000, %p3;
	mov.b32 	%r61, %f19;
	add.s32 	%r62, %r61, -1059760811;
	and.b32  	%r63, %r62, -8388608;
	sub.s32 	%r64, %r61, %r63;
	mov.b32 	%f21, %r64;
	cvt.rn.f32.s32 	%f22, %r63;
	fma.rn.f32 	%f23, %f22, 0f34000000, %f20;
	add.f32 	%f24, %f21, 0fBF800000;
	fma.rn.f32 	%f25, %f24, 0fBE055027, 0f3E1039F6;
	fma.rn.f32 	%f26, %f25, %f24, 0fBDF8CDCC;
	fma.rn.f32 	%f27, %f26, %f24, 0f3E0F2955;
	fma.rn.f32 	%f28, %f27, %f24, 0fBE2AD8B9;
	fma.rn.f32 	%f29, %f28, %f24, 0f3E4CED0B;
	fma.rn.f32 	%f30, %f29, %f24, 0fBE7FFF22;
	fma.rn.f32 	%f31, %f30, %f24, 0f3EAAAA78;
	fma.rn.f32 	%f32, %f31, %f24, 0fBF000000;
	mul.f32 	%f33, %f24, %f32;
	fma.rn.f32 	%f34, %f33, %f24, %f24;
	fma.rn.f32 	%f35, %f23, 0f3F317218, %f34;
	setp.gt.u32 	%p4, %r61, 2139095039;
	fma.rn.f32 	%f36, %f19, 0f7F800000, 0f7F800000;
	selp.f32 	%f37, %f36, %f35, %p4;
	setp.eq.f32 	%p5, %f19, 0f00000000;
	mul.f32 	%f38, %f37, 0fC0000000;
	selp.f32 	%f3, 0f7F800000, %f38, %p5;
	cvt.f64.f32 	%fd2, %f17;
	mul.f64 	%fd3, %fd2, 0d401921FB54442D18;
	cvt.rn.f32.f64 	%f4, %fd3;
	mul.f32 	%f39, %f4, 0f3F22F983;
	cvt.rni.s32.f32 	%r99, %f39;
	cvt.rn.f32.s32 	%f40, %r99;
	fma.rn.f32 	%f41, %f40, 0fBFC90FDA, %f4;
	fma.rn.f32 	%f42, %f40, 0fB3A22168, %f41;
	fma.rn.f32 	%f67, %f40, 0fA7C234C5, %f42;
	abs.f32 	%f6, %f4;
	setp.ltu.f32 	%p6, %f6, 0f47CE4780;
	@%p6 bra 	$L__BB6_11;
	setp.neu.f32 	%p7, %f6, 0f7F800000;
	@%p7 bra 	$L__BB6_6;
	mov.f32 	%f45, 0f00000000;
	mul.rn.f32 	%f67, %f4, %f45;
	mov.b32 	%r99, 0;
	bra.uni 	$L__BB6_11;
$L__BB6_6:
	mov.b32 	%r21, %f4;
	mov.b64 	%rd43, 0;
	mov.b32 	%r96, 0;
	mov.u64 	%rd41, %rd18;
	mov.u64 	%rd42, %rd1;
$L__BB6_7:
	.pragma "nounroll";
	ld.global.nc.u32 	%r66, [%rd41];
	shl.b32 	%r67, %r21, 8;
	or.b32  	%r68, %r67, -2147483648;
	mad.wide.u32 	%rd20, %r66, %r68, %rd43;
	shr.u64 	%rd43, %rd20, 32;
	st.local.u32 	[%rd42], %rd20;
	add.s32 	%r96, %r96, 1;
	add.s64 	%rd42, %rd42, 4;
	add.s64 	%rd41, %rd41, 4;
	setp.ne.s32 	%p8, %r96, 6;
	@%p8 bra 	$L__BB6_7;
	shr.u32 	%r69, %r21, 23;
	st.local.u32 	[%rd1+24], %rd43;
	and.b32  	%r24, %r69, 31;
	and.b32  	%r70, %r69, 224;
	add.s32 	%r71, %r70, -128;
	shr.u32 	%r72, %r71, 5;
	mul.wide.u32 	%rd21, %r72, 4;
	sub.s64 	%rd9, %rd1, %rd21;
	ld.local.u32 	%r97, [%rd9+24];
	ld.local.u32 	%r98, [%rd9+20];
	setp.eq.s32 	%p9, %r24, 0;
	@%p9 bra 	$L__BB6_10;
	shf.l.wrap.b32 	%r97, %r98, %r97, %r24;
	ld.local.u32 	%r73, [%rd9+16];
	shf.l.wrap.b32 	%r98, %r73, %r98, %r24;
$L__BB6_10:
	shr.u32 	%r74, %r97, 30;
	shf.l.wrap.b32 	%r75, %r98, %r97, 2;
	shl.b32 	%r76, %r98, 2;
	shr.u32 	%r77, %r75, 31;
	add.s32 	%r78, %r77, %r74;
	neg.s32 	%r79, %r78;
	setp.lt.s32 	%p10, %r21, 0;
	selp.b32 	%r99, %r79, %r78, %p10;
	xor.b32  	%r80, %r75, %r21;
	shr.s32 	%r81, %r75, 31;
	xor.b32  	%r82, %r81, %r75;
	xor.b32  	%r83, %r81, %r76;
	cvt.u64.u32 	%rd22, %r82;
	shl.b64 	%rd23, %rd22, 32;
	cvt.u64.u32 	%rd24, %r83;
	or.b64  	%rd25, %rd23, %rd24;
	cvt.rn.f64.s64 	%fd4, %rd25;
	mul.f64 	%fd5, %fd4, 0d3BF921FB54442D19;
	cvt.rn.f32.f64 	%f43, %fd5;
	neg.f32 	%f44, %f43;
	setp.lt.s32 	%p11, %r80, 0;
	selp.f32 	%f67, %f44, %f43, %p11;
$L__BB6_11:
	ld.param.u64 	%rd40, [_Z12portfolioVaRPfP17curandStateXORWOWS_S_S_ii_param_4];
	ld.param.u64 	%rd39, [_Z12portfolioVaRPfP17curandStateXORWOWS_S_S_ii_param_3];
	ld.param.u64 	%rd38, [_Z12portfolioVaRPfP17curandStateXORWOWS_S_S_ii_param_2];
	add.s32 	%r85, %r99, 1;
	mul.rn.f32 	%f46, %f67, %f67;
	and.b32  	%r86, %r99, 1;
	setp.eq.b32 	%p12, %r86, 1;
	selp.f32 	%f47, %f67, 0f3F800000, %p12;
	fma.rn.f32 	%f48, %f46, %f47, 0f00000000;
	fma.rn.f32 	%f49, %f46, 0f37CBAC00, 0fBAB607ED;
	selp.f32 	%f50, 0fB94D4153, %f49, %p12;
	selp.f32 	%f51, 0f3C0885E4, 0f3D2AAABB, %p12;
	fma.rn.f32 	%f52, %f50, %f46, %f51;
	selp.f32 	%f53, 0fBE2AAAA8, 0fBEFFFFFF, %p12;
	fma.rn.f32 	%f54, %f52, %f46, %f53;
	fma.rn.f32 	%f55, %f54, %f48, %f47;
	and.b32  	%r87, %r85, 2;
	setp.eq.s32 	%p13, %r87, 0;
	mov.f32 	%f56, 0f00000000;
	sub.f32 	%f57, %f56, %f55;
	selp.f32 	%f58, %f55, %f57, %p13;
	sqrt.rn.f32 	%f59, %f3;
	mul.f32 	%f60, %f59, %f58;
	cvta.to.global.u64 	%rd26, %rd39;
	mul.wide.u32 	%rd27, %r89, 4;
	add.s64 	%rd28, %rd26, %rd27;
	ld.global.f32 	%f61, [%rd28];
	mad.lo.s32 	%r88, %r89, %r40, %r89;
	cvta.to.global.u64 	%rd29, %rd40;
	mul.wide.u32 	%rd30, %r88, 4;
	add.s64 	%rd31, %rd29, %rd30;
	ld.global.f32 	%f62, [%rd31];
	sqrt.rn.f32 	%f63, %f62;
	fma.rn.f32 	%f64, %f60, %f63, %f61;
	cvta.to.global.u64 	%rd32, %rd38;
	add.s64 	%rd33, %rd32, %rd27;
	ld.global.f32 	%f65, [%rd33];
	fma.rn.f32 	%f68, %f65, %f64, %f68;
	add.s32 	%r89, %r89, 1;
	setp.ne.s32 	%p14, %r89, %r40;
	@%p14 bra 	$L__BB6_3;
$L__BB6_12:
	ld.param.u64 	%rd37, [_Z12portfolioVaRPfP17curandStateXORWOWS_S_S_ii_param_0];
	cvta.to.global.u64 	%rd34, %rd37;
	mul.wide.s32 	%rd35, %r1, 4;
	add.s64 	%rd36, %rd34, %rd35;
	st.global.f32 	[%rd36], %f68;
	st.global.v2.u32 	[%rd2], {%r105, %r104};
	st.global.v2.u32 	[%rd2+8], {%r103, %r102};
	st.global.v2.u32 	[%rd2+16], {%r101, %r100};
	st.global.v2.u32 	[%rd2+24], {%r8, %r9};
	st.global.f32 	[%rd2+32], %f1;
	st.global.f64 	[%rd2+40], %fd1;
$L__BB6_13:
	ret;

}


// ===== COMPILED SASS (sm_100) =====

	.target	sm_100

	.elftype	@"ET_EXEC"


//--------------------- .note.nv.tkinfo           --------------------------
	.section	.note.nv.tkinfo,"",@"SHT_NOTE"
	.sectionflags	@"SHF_NOTE_NV_TKINFO"
	.tkinfo
        /*0018*/ 	.word	0x00000002
        /*0030*/ 	.string	""
        /*0030*/ 	.string	"ptxas"
        /*0030*/ 	.string	"Cuda compilation tools, release 13.0, V13.0.88"
        /*0030*/ 	.string	"Build cuda_13.0.r13.0/compiler.36424714_0"
        /*0030*/ 	.string	"-arch sm_100 -m 64 "



//--------------------- .note.nv.cuinfo           --------------------------
	.section	.note.nv.cuinfo,"",@"SHT_NOTE"
	.sectionflags	@"SHF_NOTE_NV_CUINFO"
        /*0018*/ 	.short	0x0002
        /*001a*/ 	.short	0x0064
        /*001c*/ 	.short	0x0082
	.zero		2


//--------------------- .nv.info                  --------------------------
	.section	.nv.info,"",@"SHT_CUDA_INFO"
	.align	4


	//----- nvinfo : EIATTR_REGCOUNT
	.align		4
        /*0000*/ 	.byte	0x04, 0x2f
        /*0002*/ 	.short	(.L_11 - .L_10)
	.align		4
.L_10:
        /*0004*/ 	.word	index@(_Z7initRNGP17curandStateXORWOWm)
        /*0008*/ 	.word	0x0000001f


	//----- nvinfo : EIATTR_FRAME_SIZE
	.align		4
.L_11:
        /*000c*/ 	.byte	0x04, 0x11
        /*000e*/ 	.short	(.L_13 - .L_12)
	.align		4
.L_12:
        /*0010*/ 	.word	index@(_Z7initRNGP17curandStateXORWOWm)
        /*0014*/ 	.word	0x00000000


	//----- nvinfo : EIATTR_REGCOUNT
	.align		4
.L_13:
        /*0018*/ 	.byte	0x04, 0x2f
        /*001a*/ 	.short	(.L_15 - .L_14)
	.align		4
.L_14:
        /*001c*/ 	.word	index@(_Z18monteCarloEuropeanPfP17curandStateXORWOW10OptionDataib)
        /*0020*/ 	.word	0x00000024


	//----- nvinfo : EIATTR_FRAME_SIZE
	.align		4
.L_15:
        /*0024*/ 	.byte	0x04, 0x11
        /*0026*/ 	.short	(.L_17 - .L_16)
	.align		4
.L_16:
        /*0028*/ 	.word	index@($__internal_10_$__cuda_sm3x_div_rn_noftz_f32_slowpath)
        /*002c*/ 	.word	0x00000000


	//----- nvinfo : EIATTR_FRAME_SIZE
	.align		4
.L_17:
        /*0030*/ 	.byte	0x04, 0x11
        /*0032*/ 	.short	(.L_19 - .L_18)
	.align		4
.L_18:
        /*0034*/ 	.word	index@($__internal_9_$__cuda_sm20_sqrt_rn_f32_slowpath)
        /*0038*/ 	.word	0x00000000


	//----- nvinfo : EIATTR_FRAME_SIZE
	.align		4
.L_19:
        /*003c*/ 	.byte	0x04, 0x11
        /*003e*/ 	.short	(.L_21 - .L_20)
	.align		4
.L_20:
        /*0040*/ 	.word	index@(_Z18monteCarloEuropeanPfP17curandStateXORWOW10OptionDataib)
        /*0044*/ 	.word	0x00000000


	//----- nvinfo : EIATTR_REGCOUNT
	.align		4
.L_21:
        /*0048*/ 	.byte	0x04, 0x2f
        /*004a*/ 	.short	(.L_23 - .L_22)
	.align		4
.L_22:
        /*004c*/ 	.word	index@(_Z15monteCarloAsianPfP17curandStateXORWOW10OptionDataii)
        /*0050*/ 	.word	0x00000028


	//----- nvinfo : EIATTR_FRAME_SIZE
	.align		4
.L_23:
        /*0054*/ 	.byte	0x04, 0x11
        /*0056*/ 	.short	(.L_25 - .L_24)
	.align		4
.L_24:
        /*0058*/ 	.word	index@($__internal_8_$__cuda_sm3x_div_rn_noftz_f32_slowpath)
        /*005c*/ 	.word	0x00000000


	//----- nvinfo : EIATTR_FRAME_SIZE
	.align		4
.L_25:
        /*0060*/ 	.byte	0x04, 0x11
        /*0062*/ 	.short	(.L_27 - .L_26)
	.align		4
.L_26:
        /*0064*/ 	.word	index@($__internal_7_$__cuda_sm20_sqrt_rn_f32_slowpath)
        /*0068*/ 	.word	0x00000000


	//----- nvinfo : EIATTR_FRAME_SIZE
	.align		4
.L_27:
        /*006c*/ 	.byte	0x04, 0x11
        /*006e*/ 	.short	(.L_29 - .L_28)
	.align		4
.L_28:
        /*0070*/ 	.word	index@(_Z15monteCarloAsianPfP17curandStateXORWOW10OptionDataii)
        /*0074*/ 	.word	0x00000000


	//----- nvinfo : EIATTR_REGCOUNT
	.align		4
.L_29:
        /*0078*/ 	.byte	0x04, 0x2f
        /*007a*/ 	.short	(.L_31 - .L_30)
	.align		4
.L_30:
        /*007c*/ 	.word	index@(_Z20monteCarloAntitheticPfP17curandStateXORWOW10OptionDatai)
        /*0080*/ 	.word	0x00000020


	//----- nvinfo : EIATTR_FRAME_SIZE
	.align		4
.L_31:
        /*0084*/ 	.byte	0x04, 0x11
        /*0086*/ 	.short	(.L_33 - .L_32)
	.align		4
.L_32:
        /*0088*/ 	.word	index@($__internal_6_$__cuda_sm3x_div_rn_noftz_f32_slowpath)
        /*008c*/ 	.word	0x00000000


	//----- nvinfo : EIATTR_FRAME_SIZE
	.align		4
.L_33:
        /*0090*/ 	.byte	0x04, 0x11
        /*0092*/ 	.short	(.L_35 - .L_34)
	.align		4
.L_34:
        /*0094*/ 	.word	index@($__internal_5_$__cuda_sm20_sqrt_rn_f32_slowpath)
        /*0098*/ 	.word	0x00000000


	//----- nvinfo : EIATTR_FRAME_SIZE
	.align		4
.L_35:
        /*009c*/ 	.byte	0x04, 0x11
        /*009e*/ 	.short	(.L_37 - .L_36)
	.align		4
.L_36:
        /*00a0*/ 	.word	index@(_Z20monteCarloAntitheticPfP17curandStateXORWOW10OptionDatai)
        /*00a4*/ 	.word	0x00000000


	//----- nvinfo : EIATTR_REGCOUNT
	.align		4
.L_37:
        /*00a8*/ 	.byte	0x04, 0x2f
        /*00aa*/ 	.short	(.L_39 - .L_38)
	.align		4
.L_38:
        /*00ac*/ 	.word	index@(_Z17monteCarloControlPfP17curandStateXORWOW10OptionDataif)
        /*00b0*/ 	.word	0x00000020


	//----- nvinfo : EIATTR_FRAME_SIZE
	.align		4
.L_39:
        /*00b4*/ 	.byte	0x04, 0x11
        /*00b6*/ 	.short	(.L_41 - .L_40)
	.align		4
.L_40:
        /*00b8*/ 	.word	index@($__internal_4_$__cuda_sm3x_div_rn_noftz_f32_slowpath)
        /*00bc*/ 	.word	0x00000000


	//----- nvinfo : EIATTR_FRAME_SIZE
	.align		4
.L_41:
        /*00c0*/ 	.byte	0x04, 0x11
        /*00c2*/ 	.short	(.L_43 - .L_42)
	.align		4
.L_42:
        /*00c4*/ 	.word	index@($__internal_3_$__cuda_sm20_sqrt_rn_f32_slowpath)
        /*00c8*/ 	.word	0x00000000


	//----- nvinfo : EIATTR_FRAME_SIZE
	.align		4
.L_43:
        /*00cc*/ 	.byte	0x04, 0x11
        /*00ce*/ 	.short	(.L_45 - .L_44)
	.align		4
.L_44:
        /*00d0*/ 	.word	index@(_Z17monteCarloControlPfP17curandStateXORWOW10OptionDataif)
        /*00d4*/ 	.word	0x00000000


	//----- nvinfo : EIATTR_REGCOUNT
	.align		4
.L_45:
        /*00d8*/ 	.byte	0x04, 0x2f
        /*00da*/ 	.short	(.L_47 - .L_46)
	.align		4
.L_46:
        /*00dc*/ 	.word	index@(_Z17monteCarloBarrierPfP17curandStateXORWOW10OptionDataf11BarrierTypeii)
        /*00e0*/ 	.word	0x00000026


	//----- nvinfo : EIATTR_FRAME_SIZE
	.align		4
.L_47:
        /*00e4*/ 	.byte	0x04, 0x11
        /*00e6*/ 	.short	(.L_49 - .L_48)
	.align		4
.L_48:
        /*00e8*/ 	.word	index@($__internal_2_$__cuda_sm3x_div_rn_noftz_f32_slowpath)
        /*00ec*/ 	.word	0x00000000


	//----- nvinfo : EIATTR_FRAME_SIZE
	.align		4
.L_49:
        /*00f0*/ 	.byte	0x04, 0x11
        /*00f2*/ 	.short	(.L_51 - .L_50)
	.align		4
.L_50:
        /*00f4*/ 	.word	index@($__internal_1_$__cuda_sm20_sqrt_rn_f32_slowpath)
        /*00f8*/ 	.word	0x00000000


	//----- nvinfo : EIATTR_FRAME_SIZE
	.align		4
.L_51:
        /*00fc*/ 	.byte	0x04, 0x11
        /*00fe*/ 	.short	(.L_53 - .L_52)
	.align		4
.L_52:
        /*0100*/ 	.word	index@(_Z17monteCarloBarrierPfP17curandStateXORWOW10OptionDataf11BarrierTypeii)
        /*0104*/ 	.word	0x00000000


	//----- nvinfo : EIATTR_REGCOUNT
	.align		4
.L_53:
        /*0108*/ 	.byte	0x04, 0x2f
        /*010a*/ 	.short	(.L_55 - .L_54)
	.align		4
.L_54:
        /*010c*/ 	.word	index@(_Z12portfolioVaRPfP17curandStateXORWOWS_S_S_ii)
        /*0110*/ 	.word	0x00000023


	//----- nvinfo : EIATTR_FRAME_SIZE
	.align		4
.L_55:
        /*0114*/ 	.byte	0x04, 0x11
        /*0116*/ 	.short	(.L_57 - .L_56)
	.align		4
.L_56:
        /*0118*/ 	.word	index@($__internal_0_$__cuda_sm20_sqrt_rn_f32_slowpath)
        /*011c*/ 	.word	0x00000000


	//----- nvinfo : EIATTR_FRAME_SIZE
	.align		4
.L_57:
        /*0120*/ 	.byte	0x04, 0x11
        /*0122*/ 	.short	(.L_59 - .L_58)
	.align		4
.L_58:
        /*0124*/ 	.word	index@(_Z12portfolioVaRPfP17curandStateXORWOWS_S_S_ii)
        /*0128*/ 	.word	0x00000000


	//----- nvinfo : EIATTR_MIN_STACK_SIZE
	.align		4
.L_59:
        /*012c*/ 	.byte	0x04, 0x12
        /*012e*/ 	.short	(.L_61 - .L_60)
	.align		4
.L_60:
        /*0130*/ 	.word	index@(_Z12portfolioVaRPfP17curandStateXORWOWS_S_S_ii)
        /*0134*/ 	.word	0x00000000


	//----- nvinfo : EIATTR_MIN_STACK_SIZE
	.align		4
.L_61:
        /*0138*/ 	.byte	0x04, 0x12
        /*013a*/ 	.short	(.L_63 - .L_62)
	.align		4
.L_62:
        /*013c*/ 	.word	index@(_Z17monteCarloBarrierPfP17curandStateXORWOW10OptionDataf11BarrierTypeii)
        /*0140*/ 	.word	0x00000000


	//----- nvinfo : EIATTR_MIN_STACK_SIZE
	.align		4
.L_63:
        /*0144*/ 	.byte	0x04, 0x12
        /*0146*/ 	.short	(.L_65 - .L_64)
	.align		4
.L_64:
        /*0148*/ 	.word	index@(_Z17monteCarloControlPfP17curandStateXORWOW10OptionDataif)
        /*014c*/ 	.word	0x00000000


	//----- nvinfo : EIATTR_MIN_STACK_SIZE
	.align		4
.L_65:
        /*0150*/ 	.byte	0x04, 0x12
        /*0152*/ 	.short	(.L_67 - .L_66)
	.align		4
.L_66:
        /*0154*/ 	.word	index@(_Z20monteCarloAntitheticPfP17curandStateXORWOW10OptionDatai)
        /*0158*/ 	.word	0x00000000


	//----- nvinfo : EIATTR_MIN_STACK_SIZE
	.align		4
.L_67:
        /*015c*/ 	.byte	0x04, 0x12
        /*015e*/ 	.short	(.L_69 - .L_68)
	.align		4
.L_68:
        /*0160*/ 	.word	index@(_Z15monteCarloAsianPfP17curandStateXORWOW10OptionDataii)
        /*0164*/ 	.word	0x00000000


	//----- nvinfo : EIATTR_MIN_STACK_SIZE
	.align		4
.L_69:
        /*0168*/ 	.byte	0x04, 0x12
        /*016a*/ 	.short	(.L_71 - .L_70)
	.align		4
.L_70:
        /*016c*/ 	.word	index@(_Z18monteCarloEuropeanPfP17curandStateXORWOW10OptionDataib)
        /*0170*/ 	.word	0x00000000


	//----- nvinfo : EIATTR_MIN_STACK_SIZE
	.align		4
.L_71:
        /*0174*/ 	.byte	0x04, 0x12
        /*0176*/ 	.short	(.L_73 - .L_72)
	.align		4
.L_72:
        /*0178*/ 	.word	index@(_Z7initRNGP17curandStateXORWOWm)
        /*017c*/ 	.word	0x00000000
.L_73:


//--------------------- .nv.compat                --------------------------
	.section	.nv.compat,"",@"SHT_CUDA_COMPAT_INFO"
	.align	4
        /*0000*/ 	.byte	0x02, 0x09, 0x00, 0x00, 0x02, 0x02, 0x01, 0x00, 0x02, 0x05, 0x05, 0x00, 0x03, 0x07, 0x01, 0x01
        /*0010*/ 	.byte	0x02, 0x03, 0x00, 0x00, 0x02, 0x06, 0x01, 0x00, 0x04, 0x0b, 0x08, 0x00, 0x01, 0x00, 0x00, 0x00
        /*0020*/ 	.byte	0x00, 0x00, 0x00, 0x00


//--------------------- .nv.info._Z12portfolioVaRPfP17curandStateXORWOWS_S_S_ii --------------------------
	.section	.nv.info._Z12portfolioVaRPfP17curandStateXORWOWS_S_S_ii,"",@"SHT_CUDA_INFO"
	.sectionflags	@""
	.align	4


	//----- nvinfo : EIATTR_CUDA_API_VERSION
	.align		4
        /*0000*/ 	.byte	0x04, 0x37
        /*0002*/ 	.short	(.L_75 - .L_74)
.L_74:
        /*0004*/ 	.word	0x00000082


	//----- nvinfo : EIATTR_KPARAM_INFO
	.align		4
.L_75:
        /*0008*/ 	.byte	0x04, 0x17
        /*000a*/ 	.short	(.L_77 - .L_76)
.L_76:
        /*000c*/ 	.word	0x00000000
        /*0010*/ 	.short	0x0006
        /*0012*/ 	.short	0x002c
        /*0014*/ 	.byte	0x00, 0xf0, 0x11, 0x00


	//----- nvinfo : EIATTR_KPARAM_INFO
	.align		4
.L_77:
        /*0018*/ 	.byte	0x04, 0x17
        /*001a*/ 	.short	(.L_79 - .L_78)
.L_78:
        /*001c*/ 	.word	0x00000000
        /*0020*/ 	.short	0x0005
        /*0022*/ 	.short	0x0028
        /*0024*/ 	.byte	0x00, 0xf0, 0x11, 0x00


	//----- nvinfo : EIATTR_KPARAM_INFO
	.align		4
.L_79:
        /*0028*/ 	.byte	0x04, 0x17
        /*002a*/ 	.short	(.L_81 - .L_80)
.L_80:
        /*002c*/ 	.word	0x00000000
        /*0030*/ 	.short	0x0004
        /*0032*/ 	.short	0x0020
        /*0034*/ 	.byte	0x00, 0xf5, 0x21, 0x00


	//----- nvinfo : EIATTR_KPARAM_INFO
	.align		4
.L_81:
        /*0038*/ 	.byte	0x04, 0x17
        /*003a*/ 	.short	(.L_83 - .L_82)
.L_82:
        /*003c*/ 	.word	0x00000000
        /*0040*/ 	.short	0x0003
        /*0042*/ 	.short	0x0018
        /*0044*/ 	.byte	0x00, 0xf5, 0x21, 0x00


	//----- nvinfo : EIATTR_KPARAM_INFO
	.align		4
.L_83:
        /*0048*/ 	.byte	0x04, 0x17
        /*004a*/ 	.short	(.L_85 - .L_84)
.L_84:
        /*004c*/ 	.word	0x00000000
        /*0050*/ 	.short	0x0002
        /*0052*/ 	.short	0x0010
        /*0054*/ 	.byte	0x00, 0xf5, 0x21, 0x00


	//----- nvinfo : EIATTR_KPARAM_INFO
	.align		4
.L_85:
        /*0058*/ 	.byte	0x04, 0x17
        /*005a*/ 	.short	(.L_87 - .L_86)
.L_86:
        /*005c*/ 	.word	0x00000000
        /*0060*/ 	.short	0x0001
        /*0062*/ 	.short	0x0008
        /*0064*/ 	.byte	0x00, 0xf5, 0x21, 0x00


	//----- nvinfo : EIATTR_KPARAM_INFO
	.align		4
.L_87:
        /*0068*/ 	.byte	0x04, 0x17
        /*006a*/ 	.short	(.L_89 - .L_88)
.L_88:
        /*006c*/ 	.word	0x00000000
        /*0070*/ 	.short	0x0000
        /*0072*/ 	.short	0x0000
        /*0074*/ 	.byte	0x00, 0xf5, 0x21, 0x00


	//----- nvinfo : EIATTR_SPARSE_MMA_MASK
	.align		4
.L_89:
        /*0078*/ 	.byte	0x03, 0x50
        /*007a*/ 	.short	0x0000


	//----- nvinfo : EIATTR_MAXREG_COUNT
	.align		4
        /*007c*/ 	.byte	0x03, 0x1b
        /*007e*/ 	.short	0x00ff


	//----- nvinfo : EIATTR_MERCURY_ISA_VERSION
	.align		4
        /*0080*/ 	.byte	0x03, 0x5f
        /*0082*/ 	.short	0x0101


	//----- nvinfo : EIATTR_VRC_CTA_INIT_COUNT
	.align		4
        /*0084*/ 	.byte	0x02, 0x4a
	.zero		1
	.zero		1


	//----- nvinfo : EIATTR_EXIT_INSTR_OFFSETS
	.align		4
        /*0088*/ 	.byte	0x04, 0x1c
        /*008a*/ 	.short	(.L_91 - .L_90)


	//   ....[0]....
.L_90:
        /*008c*/ 	.word	0x00000070


	//   ....[1]....
        /*0090*/ 	.word	0x00001020


	//----- nvinfo : EIATTR_CRS_STACK_SIZE
	.align		4
.L_91:
        /*0094*/ 	.byte	0x04, 0x1e
        /*0096*/ 	.short	(.L_93 - .L_92)
.L_92:
        /*0098*/ 	.word	0x00000000


	//----- nvinfo : EIATTR_CBANK_PARAM_SIZE
	.align		4
.L_93:
        /*009c*/ 	.byte	0x03, 0x19
        /*009e*/ 	.short	0x0030


	//----- nvinfo : EIATTR_PARAM_CBANK
	.align		4
        /*00a0*/ 	.byte	0x04, 0x0a
        /*00a2*/ 	.short	(.L_95 - .L_94)
	.align		4
.L_94:
        /*00a4*/ 	.word	index@(.nv.constant0._Z12portfolioVaRPfP17curandStateXORWOWS_S_S_ii)
        /*00a8*/ 	.short	0x0380
        /*00aa*/ 	.short	0x0030


	//----- nvinfo : EIATTR_SW_WAR
	.align		4
.L_95:
        /*00ac*/ 	.byte	0x04, 0x36
        /*00ae*/ 	.short	(.L_97 - .L_96)
.L_96:
        /*00b0*/ 	.word	0x00000008
.L_97:


//--------------------- .nv.info._Z17monteCarloBarrierPfP17curandStateXORWOW10OptionDataf11BarrierTypeii --------------------------
	.section	.nv.info._Z17monteCarloBarrierPfP17curandStateXORWOW10OptionDataf11BarrierTypeii,"",@"SHT_CUDA_INFO"
	.sectionflags	@""
	.align	4


	//----- nvinfo : EIATTR_CUDA_API_VERSION
	.align		4
        /*0000*/ 	.byte	0x04, 0x37
        /*0002*/ 	.short	(.L_99 - .L_98)
.L_98:
        /*0004*/ 	.word	0x00000082


	//----- nvinfo : EIATTR_KPARAM_INFO
	.align		4
.L_99:
        /*0008*/ 	.byte	0x04, 0x17
        /*000a*/ 	.short	(.L_101 - .L_100)
.L_100:
        /*000c*/ 	.word	0x00000000
        /*0010*/ 	.short	0x0006
        /*0012*/ 	.short	0x003c
        /*0014*/ 	.byte	0x00, 0xf0, 0x11, 0x00


	//----- nvinfo : EIATTR_KPARAM_INFO
	.align		4
.L_101:
        /*0018*/ 	.byte	0x04, 0x17
        /*001a*/ 	.short	(.L_103 - .L_102)
.L_102:
        /*001c*/ 	.word	0x00000000
        /*0020*/ 	.short	0x0005
        /*0022*/ 	.short	0x0038
        /*0024*/ 	.byte	0x00, 0xf0, 0x11, 0x00


	//----- nvinfo : EIATTR_KPARAM_INFO
	.align		4
.L_103:
        /*0028*/ 	.byte	0x04, 0x17
        /*002a*/ 	.short	(.L_105 - .L_104)
.L_104:
        /*002c*/ 	.word	0x00000000
        /*0030*/ 	.short	0x0004
        /*0032*/ 	.short	0x0034
        /*0034*/ 	.byte	0x00, 0xf0, 0x11, 0x00


	//----- nvinfo : EIATTR_KPARAM_INFO
	.align		4
.L_105:
        /*0038*/ 	.byte	0x04, 0x17
        /*003a*/ 	.short	(.L_107 - .L_106)
.L_106:
        /*003c*/ 	.word	0x00000000
        /*0040*/ 	.short	0x0003
        /*0042*/ 	.short	0x0030
        /*0044*/ 	.byte	0x00, 0xf0, 0x11, 0x00


	//----- nvinfo : EIATTR_KPARAM_INFO
	.align		4
.L_107:
        /*0048*/ 	.byte	0x04, 0x17
        /*004a*/ 	.short	(.L_109 - .L_108)
.L_108:
        /*004c*/ 	.word	0x00000000
        /*0050*/ 	.short	0x0002
        /*0052*/ 	.short	0x0010
        /*0054*/ 	.byte	0x00, 0xf0, 0x81, 0x00


	//----- nvinfo : EIATTR_KPARAM_INFO
	.align		4
.L_109:
        /*0058*/ 	.byte	0x04, 0x17
        /*005a*/ 	.short	(.L_111 - .L_110)
.L_110:
        /*005c*/ 	.word	0x00000000
        /*0060*/ 	.short	0x0001
        /*0062*/ 	.short	0x0008
        /*0064*/ 	.byte	0x00, 0xf5, 0x21, 0x00


	//----- nvinfo : EIATTR_KPARAM_INFO
	.align		4
.L_111:
        /*0068*/ 	.byte	0x04, 0x17
        /*006a*/ 	.short	(.L_113 - .L_112)
.L_112:
        /*006c*/ 	.word	0x00000000
        /*0070*/ 	.short	0x0000
        /*0072*/ 	.short	0x0000
        /*0074*/ 	.byte	0x00, 0xf5, 0x21, 0x00


	//----- nvinfo : EIATTR_SPARSE_MMA_MASK
	.align		4
.L_113:
        /*0078*/ 	.byte	0x03, 0x50
        /*007a*/ 	.short	0x0000


	//----- nvinfo : EIATTR_MAXREG_COUNT
	.align		4
        /*007c*/ 	.byte	0x03, 0x1b
        /*007e*/ 	.short	0x00ff


	//----- nvinfo : EIATTR_MERCURY_ISA_VERSION
	.align		4
        /*0080*/ 	.byte	0x03, 0x5f
        /*0082*/ 	.short	0x0101


	//----- nvinfo : EIATTR_VRC_CTA_INIT_COUNT
	.align		4
        /*0084*/ 	.byte	0x02, 0x4a
	.zero		1
	.zero		1


	//----- nvinfo : EIATTR_EXIT_INSTR_OFFSETS
	.align		4
        /*0088*/ 	.byte	0x04, 0x1c
        /*008a*/ 	.short	(.L_115 - .L_114)


	//   ....[0]....
.L_114:
        /*008c*/ 	.word	0x00001a40


	//----- nvinfo : EIATTR_INDIRECT_BRANCH_TARGETS
	.align		4
.L_115:
        /*0090*/ 	.byte	0x04, 0x34
        /*0092*/ 	.short	(.L_117 - .L_116)


	//   ....[0]....
.L_116:
        /*0094*/ 	.word	.L_x_202@srel
        /*0098*/ 	.short	0x0
        /*009a*/ 	.short	0x0
        /*009c*/ 	.word	0x3
        /*00a0*/ 	.word	.L_x_35@srel
        /*00a4*/ 	.word	.L_x_204@srel
        /*00a8*/ 	.word	.L_x_36@srel


	//----- nvinfo : EIATTR_CRS_STACK_SIZE
	.align		4
.L_117:
        /*00ac*/ 	.byte	0x04, 0x1e
        /*00ae*/ 	.short	(.L_119 - .L_118)
.L_118:
        /*00b0*/ 	.word	0x00000000


	//----- nvinfo : EIATTR_CBANK_PARAM_SIZE
	.align		4
.L_119:
        /*00b4*/ 	.byte	0x03, 0x19
        /*00b6*/ 	.short	0x0040


	//----- nvinfo : EIATTR_PARAM_CBANK
	.align		4
        /*00b8*/ 	.byte	0x04, 0x0a
        /*00ba*/ 	.short	(.L_121 - .L_120)
	.align		4
.L_120:
        /*00bc*/ 	.word	index@(.nv.constant0._Z17monteCarloBarrierPfP17curandStateXORWOW10OptionDataf11BarrierTypeii)
        /*00c0*/ 	.short	0x0380
        /*00c2*/ 	.short	0x0040


	//----- nvinfo : EIATTR_SW_WAR
	.align		4
.L_121:
        /*00c4*/ 	.byte	0x04, 0x36
        /*00c6*/ 	.short	(.L_123 - .L_122)
.L_122:
        /*00c8*/ 	.word	0x00000008
.L_123:


//--------------------- .nv.info._Z17monteCarloControlPfP17curandStateXORWOW10OptionDataif --------------------------
	.section	.nv.info._Z17monteCarloControlPfP17curandStateXORWOW10OptionDataif,"",@"SHT_CUDA_INFO"
	.sectionflags	@""
	.align	4


	//----- nvinfo : EIATTR_CUDA_API_VERSION
	.align		4
        /*0000*/ 	.byte	0x04, 0x37
        /*0002*/ 	.short	(.L_125 - .L_124)
.L_124:
        /*0004*/ 	.word	0x00000082


	//----- nvinfo : EIATTR_KPARAM_INFO
	.align		4
.L_125:
        /*0008*/ 	.byte	0x04, 0x17
        /*000a*/ 	.short	(.L_127 - .L_126)
.L_126:
        /*000c*/ 	.word	0x00000000
        /*0010*/ 	.short	0x0004
        /*0012*/ 	.short	0x0034
        /*0014*/ 	.byte	0x00, 0xf0, 0x11, 0x00


	//----- nvinfo : EIATTR_KPARAM_INFO
	.align		4
.L_127:
        /*0018*/ 	.byte	0x04, 0x17
        /*001a*/ 	.short	(.L_129 - .L_128)
.L_128:
        /*001c*/ 	.word	0x00000000
        /*0020*/ 	.short	0x0003
        /*0022*/ 	.short	0x0030
        /*0024*/ 	.byte	0x00, 0xf0, 0x11, 0x00


	//----- nvinfo : EIATTR_KPARAM_INFO
	.align		4
.L_129:
        /*0028*/ 	.byte	0x04, 0x17
        /*002a*/ 	.short	(.L_131 - .L_130)
.L_130:
        /*002c*/ 	.word	0x00000000
        /*0030*/ 	.short	0x0002
        /*0032*/ 	.short	0x0010
        /*0034*/ 	.byte	0x00, 0xf0, 0x81, 0x00


	//----- nvinfo : EIATTR_KPARAM_INFO
	.align		4
.L_131:
        /*0038*/ 	.byte	0x04, 0x17
        /*003a*/ 	.short	(.L_133 - .L_132)
.L_132:
        /*003c*/ 	.word	0x00000000
        /*0040*/ 	.short	0x0001
        /*0042*/ 	.short	0x0008
        /*0044*/ 	.byte	0x00, 0xf5, 0x21, 0x00


	//----- nvinfo : EIATTR_KPARAM_INFO
	.align		4
.L_133:
        /*0048*/ 	.byte	0x04, 0x17
        /*004a*/ 	.short	(.L_135 - .L_134)
.L_134:
        /*004c*/ 	.word	0x00000000
        /*0050*/ 	.short	0x0000
        /*0052*/ 	.short	0x0000
        /*0054*/ 	.byte	0x00, 0xf5, 0x21, 0x00


	//----- nvinfo : EIATTR_SPARSE_MMA_MASK
	.align		4
.L_135:
        /*0058*/ 	.byte	0x03, 0x50
        /*005a*/ 	.short	0x0000


	//----- nvinfo : EIATTR_MAXREG_COUNT
	.align		4
        /*005c*/ 	.byte	0x03, 0x1b
        /*005e*/ 	.short	0x00ff


	//----- nvinfo : EIATTR_MERCURY_ISA_VERSION
	.align		4
        /*0060*/ 	.byte	0x03, 0x5f
        /*0062*/ 	.short	0x0101


	//----- nvinfo : EIATTR_VRC_CTA_INIT_COUNT
	.align		4
        /*0064*/ 	.byte	0x02, 0x4a
	.zero		1
	.zero		1


	//----- nvinfo : EIATTR_EXIT_INSTR_OFFSETS
	.align		4
        /*0068*/ 	.byte	0x04, 0x1c
        /*006a*/ 	.short	(.L_137 - .L_136)


	//   ....[0]....
.L_136:
        /*006c*/ 	.word	0x000013c0


	//----- nvinfo : EIATTR_CRS_STACK_SIZE
	.align		4
.L_137:
        /*0070*/ 	.byte	0x04, 0x1e
        /*0072*/ 	.short	(.L_139 - .L_138)
.L_138:
        /*0074*/ 	.word	0x00000000


	//----- nvinfo : EIATTR_CBANK_PARAM_SIZE
	.align		4
.L_139:
        /*0078*/ 	.byte	0x03, 0x19
        /*007a*/ 	.short	0x0038


	//----- nvinfo : EIATTR_PARAM_CBANK
	.align		4
        /*007c*/ 	.byte	0x04, 0x0a
        /*007e*/ 	.short	(.L_141 - .L_140)
	.align		4
.L_140:
        /*0080*/ 	.word	index@(.nv.constant0._Z17monteCarloControlPfP17curandStateXORWOW10OptionDataif)
        /*0084*/ 	.short	0x0380
        /*0086*/ 	.short	0x0038


	//----- nvinfo : EIATTR_SW_WAR
	.align		4
.L_141:
        /*0088*/ 	.byte	0x04, 0x36
        /*008a*/ 	.short	(.L_143 - .L_142)
.L_142:
        /*008c*/ 	.word	0x00000008
.L_143:


//--------------------- .nv.info._Z20monteCarloAntitheticPfP17curandStateXORWOW10OptionDatai --------------------------
	.section	.nv.info._Z20monteCarloAntitheticPfP17curandStateXORWOW10OptionDatai,"",@"SHT_CUDA_INFO"
	.sectionflags	@""
	.align	4


	//----- nvinfo : EIATTR_CUDA_API_VERSION
	.align		4
        /*0000*/ 	.byte	0x04, 0x37
        /*0002*/ 	.short	(.L_145 - .L_144)
.L_144:
        /*0004*/ 	.word	0x00000082


	//----- nvinfo : EIATTR_KPARAM_INFO
	.align		4
.L_145:
        /*0008*/ 	.byte	0x04, 0x17
        /*000a*/ 	.short	(.L_147 - .L_146)
.L_146:
        /*000c*/ 	.word	0x00000000
        /*0010*/ 	.short	0x0003
        /*0012*/ 	.short	0x0030
        /*0014*/ 	.byte	0x00, 0xf0, 0x11, 0x00


	//----- nvinfo : EIATTR_KPARAM_INFO
	.align		4
.L_147:
        /*0018*/ 	.byte	0x04, 0x17
        /*001a*/ 	.short	(.L_149 - .L_148)
.L_148:
        /*001c*/ 	.word	0x00000000
        /*0020*/ 	.short	0x0002
        /*0022*/ 	.short	0x0010
        /*0024*/ 	.byte	0x00, 0xf0, 0x81, 0x00


	//----- nvinfo : EIATTR_KPARAM_INFO
	.align		4
.L_149:
        /*0028*/ 	.byte	0x04, 0x17
        /*002a*/ 	.short	(.L_151 - .L_150)
.L_150:
        /*002c*/ 	.word	0x00000000
        /*0030*/ 	.short	0x0001
        /*0032*/ 	.short	0x0008
        /*0034*/ 	.byte	0x00, 0xf5, 0x21, 0x00


	//----- nvinfo : EIATTR_KPARAM_INFO
	.align		4
.L_151:
        /*0038*/ 	.byte	0x04, 0x17
        /*003a*/ 	.short	(.L_153 - .L_152)
.L_152:
        /*003c*/ 	.word	0x00000000
        /*0040*/ 	.short	0x0000
        /*0042*/ 	.short	0x0000
        /*0044*/ 	.byte	0x00, 0xf5, 0x21, 0x00


	//----- nvinfo : EIATTR_SPARSE_MMA_MASK
	.align		4
.L_153:
        /*0048*/ 	.byte	0x03, 0x50
        /*004a*/ 	.short	0x0000


	//----- nvinfo : EIATTR_MAXREG_COUNT
	.align		4
        /*004c*/ 	.byte	0x03, 0x1b
        /*004e*/ 	.short	0x00ff


	//----- nvinfo : EIATTR_MERCURY_ISA_VERSION
	.align		4
        /*0050*/ 	.byte	0x03, 0x5f
        /*0052*/ 	.short	0x0101


	//----- nvinfo : EIATTR_VRC_CTA_INIT_COUNT
	.align		4
        /*0054*/ 	.byte	0x02, 0x4a
	.zero		1
	.zero		1


	//----- nvinfo : EIATTR_EXIT_INSTR_OFFSETS
	.align		4
        /*0058*/ 	.byte	0x04, 0x1c
        /*005a*/ 	.short	(.L_155 - .L_154)


	//   ....[0]....
.L_154:
        /*005c*/ 	.word	0x00001280


	//----- nvinfo : EIATTR_CRS_STACK_SIZE
	.align		4
.L_155:
        /*0060*/ 	.byte	0x04, 0x1e
        /*0062*/ 	.short	(.L_157 - .L_156)
.L_156:
        /*0064*/ 	.word	0x00000000


	//----- nvinfo : EIATTR_CBANK_PARAM_SIZE
	.align		4
.L_157:
        /*0068*/ 	.byte	0x03, 0x19
        /*006a*/ 	.short	0x0034


	//----- nvinfo : EIATTR_PARAM_CBANK
	.align		4
        /*006c*/ 	.byte	0x04, 0x0a
        /*006e*/ 	.short	(.L_159 - .L_158)
	.align		4
.L_158:
        /*0070*/ 	.word	index@(.nv.constant0._Z20monteCarloAntitheticPfP17curandStateXORWOW10OptionDatai)
        /*0074*/ 	.short	0x0380
        /*0076*/ 	.short	0x0034


	//----- nvinfo : EIATTR_SW_WAR
	.align		4
.L_159:
        /*0078*/ 	.byte	0x04, 0x36
        /*007a*/ 	.short	(.L_161 - .L_160)
.L_160:
        /*007c*/ 	.word	0x00000008
.L_161:


//--------------------- .nv.info._Z15monteCarloAsianPfP17curandStateXORWOW10OptionDataii --------------------------
	.section	.nv.info._Z15monteCarloAsianPfP17curandStateXORWOW10OptionDataii,"",@"SHT_CUDA_INFO"
	.sectionflags	@""
	.align	4


	//----- nvinfo : EIATTR_CUDA_API_VERSION
	.align		4
        /*0000*/ 	.byte	0x04, 0x37
        /*0002*/ 	.short	(.L_163 - .L_162)
.L_162:
        /*0004*/ 	.word	0x00000082


	//----- nvinfo : EIATTR_KPARAM_INFO
	.align		4
.L_163:
        /*0008*/ 	.byte	0x04, 0x17
        /*000a*/ 	.short	(.L_165 - .L_164)
.L_164:
        /*000c*/ 	.word	0x00000000
        /*0010*/ 	.short	0x0004
        /*0012*/ 	.short	0x0034
        /*0014*/ 	.byte	0x00, 0xf0, 0x11, 0x00


	//----- nvinfo : EIATTR_KPARAM_INFO
	.align		4
.L_165:
        /*0018*/ 	.byte	0x04, 0x17
        /*001a*/ 	.short	(.L_167 - .L_166)
.L_166:
        /*001c*/ 	.word	0x00000000
        /*0020*/ 	.short	0x0003
        /*0022*/ 	.short	0x0030
        /*0024*/ 	.byte	0x00, 0xf0, 0x11, 0x00


	//----- nvinfo : EIATTR_KPARAM_INFO
	.align		4
.L_167:
        /*0028*/ 	.byte	0x04, 0x17
        /*002a*/ 	.short	(.L_169 - .L_168)
.L_168:
        /*002c*/ 	.word	0x00000000
        /*0030*/ 	.short	0x0002
        /*0032*/ 	.short	0x0010
        /*0034*/ 	.byte	0x00, 0xf0, 0x81, 0x00


	//----- nvinfo : EIATTR_KPARAM_INFO
	.align		4
.L_169:
        /*0038*/ 	.byte	0x04, 0x17
        /*003a*/ 	.short	(.L_171 - .L_170)
.L_170:
        /*003c*/ 	.word	0x00000000
        /*0040*/ 	.short	0x0001
        /*0042*/ 	.short	0x0008
        /*0044*/ 	.byte	0x00, 0xf5, 0x21, 0x00


	//----- nvinfo : EIATTR_KPARAM_INFO
	.align		4
.L_171:
        /*0048*/ 	.byte	0x04, 0x17
        /*004a*/ 	.short	(.L_173 - .L_172)
.L_172:
        /*004c*/ 	.word	0x00000000
        /*0050*/ 	.short	0x0000
        /*0052*/ 	.short	0x0000
        /*0054*/ 	.byte	0x00, 0xf5, 0x21, 0x00


	//----- nvinfo : EIATTR_SPARSE_MMA_MASK
	.align		4
.L_173:
        /*0058*/ 	.byte	0x03, 0x50
        /*005a*/ 	.short	0x0000


	//----- nvinfo : EIATTR_MAXREG_COUNT
	.align		4
        /*005c*/ 	.byte	0x03, 0x1b
        /*005e*/ 	.short	0x00ff


	//----- nvinfo : EIATTR_MERCURY_ISA_VERSION
	.align		4
        /*0060*/ 	.byte	0x03, 0x5f
        /*0062*/ 	.short	0x0101


	//----- nvinfo : EIATTR_VRC_CTA_INIT_COUNT
	.align		4
        /*0064*/ 	.byte	0x02, 0x4a
	.zero		1
	.zero		1


	//----- nvinfo : EIATTR_EXIT_INSTR_OFFSETS
	.align		4
        /*0068*/ 	.byte	0x04, 0x1c
        /*006a*/ 	.short	(.L_175 - .L_174)


	//   ....[0]....
.L_174:
        /*006c*/ 	.word	0x000019c0


	//----- nvinfo : EIATTR_CRS_STACK_SIZE
	.align		4
.L_175:
        /*0070*/ 	.byte	0x04, 0x1e
        /*0072*/ 	.short	(.L_177 - .L_176)
.L_176:
        /*0074*/ 	.word	0x00000000


	//----- nvinfo : EIATTR_CBANK_PARAM_SIZE
	.align		4
.L_177:
        /*0078*/ 	.byte	0x03, 0x19
        /*007a*/ 	.short	0x0038


	//----- nvinfo : EIATTR_PARAM_CBANK
	.align		4
        /*007c*/ 	.byte	0x04, 0x0a
        /*007e*/ 	.short	(.L_179 - .L_178)
	.align		4
.L_178:
        /*0080*/ 	.word	index@(.nv.constant0._Z15monteCarloAsianPfP17curandStateXORWOW10OptionDataii)
        /*0084*/ 	.short	0x0380
        /*0086*/ 	.short	0x0038


	//----- nvinfo : EIATTR_SW_WAR
	.align		4
.L_179:
        /*0088*/ 	.byte	0x04, 0x36
        /*008a*/ 	.short	(.L_181 - .L_180)
.L_180:
        /*008c*/ 	.word	0x00000008
.L_181:


//--------------------- .nv.info._Z18monteCarloEuropeanPfP17curandStateXORWOW10OptionDataib --------------------------
	.section	.nv.info._Z18monteCarloEuropeanPfP17curandStateXORWOW10OptionDataib,"",@"SHT_CUDA_INFO"
	.sectionflags	@""
	.align	4


	//----- nvinfo : EIATTR_CUDA_API_VERSION
	.align		4
        /*0000*/ 	.byte	0x04, 0x37
        /*0002*/ 	.short	(.L_183 - .L_182)
.L_182:
        /*0004*/ 	.word	0x00000082


	//----- nvinfo : EIATTR_KPARAM_INFO
	.align		4
.L_183:
        /*0008*/ 	.byte	0x04, 0x17
        /*000a*/ 	.short	(.L_185 - .L_184)
.L_184:
        /*000c*/ 	.word	0x00000000
        /*0010*/ 	.short	0x0004
        /*0012*/ 	.short	0x0034
        /*0014*/ 	.byte	0x00, 0xf0, 0x05, 0x00


	//----- nvinfo : EIATTR_KPARAM_INFO
	.align		4
.L_185:
        /*0018*/ 	.byte	0x04, 0x17
        /*001a*/ 	.short	(.L_187 - .L_186)
.L_186:
        /*001c*/ 	.word	0x00000000
        /*0020*/ 	.short	0x0003
        /*0022*/ 	.short	0x0030
        /*0024*/ 	.byte	0x00, 0xf0, 0x11, 0x00


	//----- nvinfo : EIATTR_KPARAM_INFO
	.align		4
.L_187:
        /*0028*/ 	.byte	0x04, 0x17
        /*002a*/ 	.short	(.L_189 - .L_188)
.L_188:
        /*002c*/ 	.word	0x00000000
        /*0030*/ 	.short	0x0002
        /*0032*/ 	.short	0x0010
        /*0034*/ 	.byte	0x00, 0xf0, 0x81, 0x00


	//----- nvinfo : EIATTR_KPARAM_INFO
	.align		4
.L_189:
        /*0038*/ 	.byte	0x04, 0x17
        /*003a*/ 	.short	(.L_191 - .L_190)
.L_190:
        /*003c*/ 	.word	0x00000000
        /*0040*/ 	.short	0x0001
        /*0042*/ 	.short	0x0008
        /*0044*/ 	.byte	0x00, 0xf5, 0x21, 0x00


	//----- nvinfo : EIATTR_KPARAM_INFO
	.align		4
.L_191:
        /*0048*/ 	.byte	0x04, 0x17
        /*004a*/ 	.short	(.L_193 - .L_192)
.L_192:
        /*004c*/ 	.word	0x00000000
        /*0050*/ 	.short	0x0000
        /*0052*/ 	.short	0x0000
        /*0054*/ 	.byte	0x00, 0xf5, 0x21, 0x00


	//----- nvinfo : EIATTR_SPARSE_MMA_MASK
	.align		4
.L_193:
        /*0058*/ 	.byte	0x03, 0x50
        /*005a*/ 	.short	0x0000


	//----- nvinfo : EIATTR_MAXREG_COUNT
	.align		4
        /*005c*/ 	.byte	0x03, 0x1b
        /*005e*/ 	.short	0x00ff


	//----- nvinfo : EIATTR_MERCURY_ISA_VERSION
	.align		4
        /*0060*/ 	.byte	0x03, 0x5f
        /*0062*/ 	.short	0x0101


	//----- nvinfo : EIATTR_VRC_CTA_INIT_COUNT
	.align		4
        /*0064*/ 	.byte	0x02, 0x4a
	.zero		1
	.zero		1


	//----- nvinfo : EIATTR_EXIT_INSTR_OFFSETS
	.align		4
        /*0068*/ 	.byte	0x04, 0x1c
        /*006a*/ 	.short	(.L_195 - .L_194)


	//   ....[0]....
.L_194:
        /*006c*/ 	.word	0x000011f0


	//----- nvinfo : EIATTR_CRS_STACK_SIZE
	.align		4
.L_195:
        /*0070*/ 	.byte	0x04, 0x1e
        /*0072*/ 	.short	(.L_197 - .L_196)
.L_196:
        /*0074*/ 	.word	0x00000000


	//----- nvinfo : EIATTR_CBANK_PARAM_SIZE
	.align		4
.L_197:
        /*0078*/ 	.byte	0x03, 0x19
        /*007a*/ 	.short	0x0035


	//----- nvinfo : EIATTR_PARAM_CBANK
	.align		4
        /*007c*/ 	.byte	0x04, 0x0a
        /*007e*/ 	.short	(.L_199 - .L_198)
	.align		4
.L_198:
        /*0080*/ 	.word	index@(.nv.constant0._Z18monteCarloEuropeanPfP17curandStateXORWOW10OptionDataib)
        /*0084*/ 	.short	0x0380
        /*0086*/ 	.short	0x0035


	//----- nvinfo : EIATTR_SW_WAR
	.align		4
.L_199:
        /*0088*/ 	.byte	0x04, 0x36
        /*008a*/ 	.short	(.L_201 - .L_200)
.L_200:
        /*008c*/ 	.word	0x00000008
.L_201:


//--------------------- .nv.info._Z7initRNGP17curandStateXORWOWm --------------------------
	.section	.nv.info._Z7initRNGP17curandStateXORWOWm,"",@"SHT_CUDA_INFO"
	.sectionflags	@""
	.align	4


	//----- nvinfo : EIATTR_CUDA_API_VERSION
	.align		4
        /*0000*/ 	.byte	0x04, 0x37
        /*0002*/ 	.short	(.L_203 - .L_202)
.L_202:
        /*0004*/ 	.word	0x00000082


	//----- nvinfo : EIATTR_KPARAM_INFO
	.align		4
.L_203:
        /*0008*/ 	.byte	0x04, 0x17
        /*000a*/ 	.short	(.L_205 - .L_204)
.L_204:
        /*000c*/ 	.word	0x00000000
        /*0010*/ 	.short	0x0001
        /*0012*/ 	.short	0x0008
        /*0014*/ 	.byte	0x00, 0xf0, 0x21, 0x00


	//----- nvinfo : EIATTR_KPARAM_INFO
	.align		4
.L_205:
        /*0018*/ 	.byte	0x04, 0x17
        /*001a*/ 	.short	(.L_207 - .L_206)
.L_206:
        /*001c*/ 	.word	0x00000000
        /*0020*/ 	.short	0x0000
        /*0022*/ 	.short	0x0000
        /*0024*/ 	.byte	0x00, 0xf5, 0x21, 0x00


	//----- nvinfo : EIATTR_SPARSE_MMA_MASK
	.align		4
.L_207:
        /*0028*/ 	.byte	0x03, 0x50
        /*002a*/ 	.short	0x0000


	//----- nvinfo : EIATTR_MAXREG_COUNT
	.align		4
        /*002c*/ 	.byte	0x03, 0x1b
        /*002e*/ 	.short	0x00ff


	//----- nvinfo : EIATTR_MERCURY_ISA_VERSION
	.align		4
        /*0030*/ 	.byte	0x03, 0x5f
        /*0032*/ 	.short	0x0101


	//----- nvinfo : EIATTR_VRC_CTA_INIT_COUNT
	.align		4
        /*0034*/ 	.byte	0x02, 0x4a
	.zero		1
	.zero		1


	//----- nvinfo : EIATTR_EXIT_INSTR_OFFSETS
	.align		4
        /*0038*/ 	.byte	0x04, 0x1c
        /*003a*/ 	.short	(.L_209 - .L_208)


	//   ....[0]....
.L_208:
        /*003c*/ 	.word	0x00000ed0


	//----- nvinfo : EIATTR_CRS_STACK_SIZE
	.align		4
.L_209:
        /*0040*/ 	.byte	0x04, 0x1e
        /*0042*/ 	.short	(.L_211 - .L_210)
.L_210:
        /*0044*/ 	.word	0x00000000


	//----- nvinfo : EIATTR_CBANK_PARAM_SIZE
	.align		4
.L_211:
        /*0048*/ 	.byte	0x03, 0x19
        /*004a*/ 	.short	0x0010


	//----- nvinfo : EIATTR_PARAM_CBANK
	.align		4
        /*004c*/ 	.byte	0x04, 0x0a
        /*004e*/ 	.short	(.L_213 - .L_212)
	.align		4
.L_212:
        /*0050*/ 	.word	index@(.nv.constant0._Z7initRNGP17curandStateXORWOWm)
        /*0054*/ 	.short	0x0380
        /*0056*/ 	.short	0x0010


	//----- nvinfo : EIATTR_SW_WAR
	.align		4
.L_213:
        /*0058*/ 	.byte	0x04, 0x36
        /*005a*/ 	.short	(.L_215 - .L_214)
.L_214:
        /*005c*/ 	.word	0x00000008
.L_215:


//--------------------- .nv.callgraph             --------------------------
	.section	.nv.callgraph,"",@"SHT_CUDA_CALLGRAPH"
	.align	4
	.sectionentsize	8
	.align		4
        /*0000*/ 	.word	0x00000000
	.align		4
        /*0004*/ 	.word	0xffffffff
	.align		4
        /*0008*/ 	.word	0x00000000
	.align		4
        /*000c*/ 	.word	0xfffffffe
	.align		4
        /*0010*/ 	.word	0x00000000
	.align		4
        /*0014*/ 	.word	0xfffffffd
	.align		4
        /*0018*/ 	.word	0x00000000
	.align		4
        /*001c*/ 	.word	0xfffffffc


//--------------------- .nv.constant4             --------------------------
	.section	.nv.constant4,"a",@progbits
	.align	8
	.align		8
.nv.constant4:
        /*0000*/ 	.dword	precalc_xorwow_matrix
	.align		8
        /*0008*/ 	.dword	precalc_xorwow_offset_matrix
	.align		8
        /*0010*/ 	.dword	mrg32k3aM1
	.align		8
        /*0018*/ 	.dword	mrg32k3aM2
	.align		8
        /*0020*/ 	.dword	mrg32k3aM1SubSeq
	.align		8
        /*0028*/ 	.dword	mrg32k3aM2SubSeq
	.align		8
        /*0030*/ 	.dword	mrg32k3aM1Seq
	.align		8
        /*0038*/ 	.dword	mrg32k3aM2Seq
	.align		8
        /*0040*/ 	.dword	__cudart_i2opi_f


//--------------------- .nv.constant3             --------------------------
	.section	.nv.constant3,"a",@progbits
	.align	8
.nv.constant3:
	.type		__cr_lgamma_table,@object
	.size		__cr_lgamma_table,(.L_8 - __cr_lgamma_table)
__cr_lgamma_table:
        /*0000*/ 	.byte	0x00, 0x00, 0x00, 0x00, 0x00, 0x00, 0x00, 0x00, 0x00, 0x00, 0x00, 0x00, 0x00, 0x00, 0x00, 0x00
        /*0010*/ 	.byte	0xef, 0x39, 0xfa, 0xfe, 0x42, 0x2e, 0xe6, 0x3f, 0x02, 0x20, 0x2a, 0xfa, 0x0b, 0xab, 0xfc, 0x3f
        /*0020*/ 	.byte	0xf9, 0x2c, 0x92, 0x7c, 0xa7, 0x6c, 0x09, 0x40, 0xc9, 0x79, 0x44, 0x3c, 0x64, 0x26, 0x13, 0x40
        /*0030*/ 	.byte	0xca, 0x01, 0xcf, 0x3a, 0x27, 0x51, 0x1a, 0x40, 0x30, 0xcc, 0x2d, 0xf3, 0xe1, 0x0c, 0x21, 0x40
        /*0040*/ 	.byte	0x0d, 0xb7, 0xfc, 0x82, 0x8e, 0x35, 0x25, 0x40
.L_8:


//--------------------- .nv.constant2._Z17monteCarloBarrierPfP17curandStateXORWOW10OptionDataf11BarrierTypeii --------------------------
	.section	.nv.constant2._Z17monteCarloBarrierPfP17curandStateXORWOW10OptionDataf11BarrierTypeii,"a",@progbits
	.sectionflags	@""
	.align	4
.nv.constant2._Z17monteCarloBarrierPfP17curandStateXORWOW10OptionDataf11BarrierTypeii:
        /*0000*/ 	.byte	0x90, 0x13, 0x00, 0x00, 0x10, 0x13, 0x00, 0x00, 0xd0, 0x13, 0x00, 0x00


//--------------------- .text._Z12portfolioVaRPfP17curandStateXORWOWS_S_S_ii --------------------------
	.section	.text._Z12portfolioVaRPfP17curandStateXORWOWS_S_S_ii,"ax",@progbits
	.align	128
        .global         _Z12portfolioVaRPfP17curandStateXORWOWS_S_S_ii
        .type           _Z12portfolioVaRPfP17curandStateXORWOWS_S_S_ii,@function
        .size           _Z12portfolioVaRPfP17curandStateXORWOWS_S_S_ii,(.L_x_206 - _Z12portfolioVaRPfP17curandStateXORWOWS_S_S_ii)
        .other          _Z12portfolioVaRPfP17curandStateXORWOWS_S_S_ii,@"STO_CUDA_ENTRY STV_DEFAULT"
_Z12portfolioVaRPfP17curandStateXORWOWS_S_S_ii:
.text._Z12portfolioVaRPfP17curandStateXORWOWS_S_S_ii:
[----:B------:R-:W-:Y:S01]  /*0000*/  LDC R1, c[0x0][0x37c] ;  /* 0x0000df00ff017b82 */ /* 0x000fe20000000800 */
[----:B------:R-:W0:Y:S07]  /*0010*/  S2R R3, SR_TID.X ;  /* 0x0000000000037919 */ /* 0x000e2e0000002100 */
[----:B------:R-:W0:Y:S01]  /*0020*/  S2UR UR4, SR_CTAID.X ;  /* 0x00000000000479c3 */ /* 0x000e220000002500 */
[----:B------:R-:W1:Y:S07]  /*0030*/  LDCU UR5, c[0x0][0x3ac] ;  /* 0x00007580ff0577ac */ /* 0x000e6e0008000800 */
[----:B------:R-:W0:Y:S02]  /*0040*/  LDC R14, c[0x0][0x360] ;  /* 0x0000d800ff0e7b82 */ /* 0x000e240000000800 */
[----:B0-----:R-:W-:-:S05]  /*0050*/  IMAD R14, R14, UR4, R3 ;  /* 0x000000040e0e7c24 */ /* 0x001fca000f8e0203 */
[----:B-1----:R-:W-:-:S13]  /*0060*/  ISETP.GE.AND P0, PT, R14, UR5, PT ;  /* 0x000000050e007c0c */ /* 0x002fda000bf06270 */
[----:B------:R-:W-:Y:S05]  /*0070*/  @P0 EXIT ;  /* 0x000000000000094d */ /* 0x000fea0003800000 */
[----:B------:R-:W0:Y:S01]  /*0080*/  LDC.64 R2, c[0x0][0x388] ;  /* 0x0000e200ff027b82 */ /* 0x000e220000000a00 */
[----:B------:R-:W1:Y:S01]  /*0090*/  LDCU.64 UR6, c[0x0][0x358] ;  /* 0x00006b00ff0677ac */ /* 0x000e620008000a00 */
[----:B------:R-:W2:Y:S01]  /*00a0*/  LDCU UR4, c[0x0][0x3a8] ;  /* 0x00007500ff0477ac */ /* 0x000ea20008000800 */
[----:B0-----:R-:W-:-:S05]  /*00b0*/  IMAD.WIDE R2, R14, 0x30, R2 ;  /* 0x000000300e027825 */ /* 0x001fca00078e0202 */
[----:B-1----:R0:W5:Y:S04]  /*00c0*/  LDG.E R15, desc[UR6][R2.64+0x20] ;  /* 0x00002006020f7981 */ /* 0x002168000c1e1900 */
[----:B------:R0:W5:Y:S04]  /*00d0*/  LDG.E.64 R4, desc[UR6][R2.64+0x28] ;  /* 0x0000280602047981 */ /* 0x000168000c1e1b00 */
[----:B------:R0:W5:Y:S04]  /*00e0*/  LDG.E.64 R6, desc[UR6][R2.64] ;  /* 0x0000000602067981 */ /* 0x000168000c1e1b00 */
[----:B------:R0:W5:Y:S04]  /*00f0*/  LDG.E.64 R8, desc[UR6][R2.64+0x8] ;  /* 0x0000080602087981 */ /* 0x000168000c1e1b00 */
[----:B------:R0:W5:Y:S04]  /*0100*/  LDG.E.64 R10, desc[UR6][R2.64+0x10] ;  /* 0x00001006020a7981 */ /* 0x000168000c1e1b00 */
[----:B------:R0:W5:Y:S01]  /*0110*/  LDG.E.64 R12, desc[UR6][R2.64+0x18] ;  /* 0x00001806020c7981 */ /* 0x000162000c1e1b00 */
[----:B--2---:R-:W-:Y:S01]  /*0120*/  UISETP.GE.AND UP0, UPT, UR4, 0x1, UPT ;  /* 0x000000010400788c */ /* 0x004fe2000bf06270 */
[----:B------:R-:W-:-:S08]  /*0130*/  IMAD.MOV.U32 R16, RZ, RZ, RZ ;  /* 0x000000ffff107224 */ /* 0x000fd000078e00ff */
[----:B0-----:R-:W-:Y:S05]  /*0140*/  BRA.U !UP0, `(.L_x_0) ;  /* 0x0000000d08907547 */ /* 0x001fea000b800000 */
[----:B------:R-:W-:-:S07]  /*0150*/  CS2R R16, SRZ ;  /* 0x0000000000107805 */ /* 0x000fce000001ff00 */
.L_x_12:
[----:B-----5:R-:W-:Y:S01]  /*0160*/  SHF.R.U32.HI R0, RZ, 0x2, R7 ;  /* 0x00000002ff007819 */ /* 0x020fe20000011607 */
[----:B------:R-:W-:Y:S01]  /*0170*/  IMAD.SHL.U32 R20, R11, 0x10, RZ ;  /* 0x000000100b147824 */ /* 0x000fe200078e00ff */
[----:B------:R-:W-:Y:S01]  /*0180*/  SHF.R.U32.HI R21, RZ, 0x2, R8 ;  /* 0x00000002ff157819 */ /* 0x000fe20000011608 */
[----:B------:R-:W-:Y:S01]  /*0190*/  UMOV UR4, 0x54442d18 ;  /* 0x54442d1800047882 */ /* 0x000fe20000000000 */
[----:B------:R-:W-:Y:S01]  /*01a0*/  LOP3.LUT R0, R0, R7, RZ, 0x3c, !PT ;  /* 0x0000000700007212 */ /* 0x000fe200078e3cff */
[----:B------:R-:W-:Y:S01]  /*01b0*/  UMOV UR5, 0x401921fb ;  /* 0x401921fb00057882 */ /* 0x000fe20000000000 */
[----:B------:R-:W-:Y:S01]  /*01c0*/  LOP3.LUT R21, R21, R8, RZ, 0x3c, !PT ;  /* 0x0000000815157212 */ /* 0x000fe200078e3cff */
[----:B------:R-:W-:Y:S01]  /*01d0*/  BSSY.RECONVERGENT B0, `(.L_x_1) ;  /* 0x000009a000007945 */ /* 0x000fe20003800200 */
[----:B------:R-:W-:-:S04]  /*01e0*/  SHF.L.U32 R7, R0, 0x1, RZ ;  /* 0x0000000100077819 */ /* 0x000fc800000006ff */
[----:B------:R-:W-:Y:S01]  /*01f0*/  LOP3.LUT R7, R11, R20, R7, 0x96, !PT ;  /* 0x000000140b077212 */ /* 0x000fe200078e9607 */
[----:B------:R-:W-:-:S03]  /*0200*/  IMAD.SHL.U32 R20, R21, 0x2, RZ ;  /* 0x0000000215147824 */ /* 0x000fc600078e00ff */
[----:B------:R-:W-:Y:S01]  /*0210*/  LOP3.LUT R23, R7, R0, RZ, 0x3c, !PT ;  /* 0x0000000007177212 */ /* 0x000fe200078e3cff */
[----:B------:R-:W-:-:S03]  /*0220*/  IMAD.MOV.U32 R7, RZ, RZ, 0x2f800000 ;  /* 0x2f800000ff077424 */ /* 0x000fc600078e00ff */
[C---:B------:R-:W-:Y:S01]  /*0230*/  IADD3 R0, PT, PT, R6.reuse, 0x587c5, R23 ;  /* 0x000587c506007810 */ /* 0x040fe20007ffe017 */
[----:B------:R-:W-:Y:S01]  /*0240*/  VIADD R6, R6, 0xb0f8a ;  /* 0x000b0f8a06067836 */ /* 0x000fe20000000000 */
[----:B------:R-:W-:Y:S02]  /*0250*/  SHF.L.U32 R8, R23, 0x4, RZ ;  /* 0x0000000417087819 */ /* 0x000fe400000006ff */
[----:B------:R-:W-:Y:S02]  /*0260*/  I2FP.F32.U32 R0, R0 ;  /* 0x0000000000007245 */ /* 0x000fe40000201000 */
[----:B------:R-:W-:-:S03]  /*0270*/  LOP3.LUT R8, R21, R20, R8, 0x96, !PT ;  /* 0x0000001415087212 */ /* 0x000fc600078e9608 */
[----:B------:R-:W-:Y:S01]  /*0280*/  FFMA R0, R0, R7, 1.1641532182693481445e-10 ;  /* 0x2f00000000007423 */ /* 0x000fe20000000007 */
[----:B------:R-:W-:-:S04]  /*0290*/  LOP3.LUT R29, R8, R23, RZ, 0x3c, !PT ;  /* 0x00000017081d7212 */ /* 0x000fc800078e3cff */
[----:B------:R-:W-:Y:S02]  /*02a0*/  FSETP.GEU.AND P0, PT, R0, 1.175494350822287508e-38, PT ;  /* 0x008000000000780b */ /* 0x000fe40003f0e000 */
[----:B------:R-:W-:Y:S02]  /*02b0*/  IADD3 R8, PT, PT, R29, R6, RZ ;  /* 0x000000061d087210 */ /* 0x000fe40007ffe0ff */
[----:B------:R-:W-:Y:S02]  /*02c0*/  FSEL R22, RZ, -23, P0 ;  /* 0xc1b80000ff167808 */ /* 0x000fe40000000000 */
[----:B------:R-:W-:-:S05]  /*02d0*/  I2FP.F32.U32 R8, R8 ;  /* 0x0000000800087245 */ /* 0x000fca0000201000 */
[----:B------:R-:W-:Y:S02]  /*02e0*/  FFMA R8, R8, R7, 1.1641532182693481445e-10 ;  /* 0x2f00000008087423 */ /* 0x000fe40000000007 */
[----:B------:R-:W-:-:S04]  /*02f0*/  @!P0 FMUL R0, R0, 8388608 ;  /* 0x4b00000000008820 */ /* 0x000fc80000400000 */
[C---:B------:R-:W-:Y:S01]  /*0300*/  VIADD R20, R0.reuse, 0xc0d55555 ;  /* 0xc0d5555500147836 */ /* 0x040fe20000000000 */
[----:B------:R-:W-:-:S04]  /*0310*/  ISETP.GT.U32.AND P0, PT, R0, 0x7f7fffff, PT ;  /* 0x7f7fffff0000780c */ /* 0x000fc80003f04070 */
[----:B------:R-:W-:-:S05]  /*0320*/  LOP3.LUT R21, R20, 0xff800000, RZ, 0xc0, !PT ;  /* 0xff80000014157812 */ /* 0x000fca00078ec0ff */
[----:B------:R-:W-:Y:S01]  /*0330*/  IMAD.IADD R20, R0, 0x1, -R21 ;  /* 0x0000000100147824 */ /* 0x000fe200078e0a15 */
[----:B------:R-:W-:-:S03]  /*0340*/  I2FP.F32.S32 R21, R21 ;  /* 0x0000001500157245 */ /* 0x000fc60000201400 */
[----:B------:R-:W-:Y:S02]  /*0350*/  FADD R20, R20, -1 ;  /* 0xbf80000014147421 */ /* 0x000fe40000000000 */
[----:B------:R-:W-:Y:S01]  /*0360*/  FFMA R22, R21, 1.1920928955078125e-07, R22 ;  /* 0x3400000015167823 */ /* 0x000fe20000000016 */
[----:B------:R-:W-:-:S05]  /*0370*/  HFMA2 R21, -RZ, RZ, 1.5048828125, 33.21875 ;  /* 0x3e055027ff157431 */ /* 0x000fca00000001ff */
[----:B------:R-:W-:-:S04]  /*0380*/  FFMA R21, R20, -R21, 0.14084610342979431152 ;  /* 0x3e1039f614157423 */ /* 0x000fc80000000815 */
[----:B------:R-:W-:-:S04]  /*0390*/  FFMA R21, R20, R21, -0.12148627638816833496 ;  /* 0xbdf8cdcc14157423 */ /* 0x000fc80000000015 */
[----:B------:R-:W-:-:S04]  /*03a0*/  FFMA R21, R20, R21, 0.13980610668659210205 ;  /* 0x3e0f295514157423 */ /* 0x000fc80000000015 */
[----:B------:R-:W-:-:S04]  /*03b0*/  FFMA R21, R20, R21, -0.16684235632419586182 ;  /* 0xbe2ad8b914157423 */ /* 0x000fc80000000015 */
[----:B------:R-:W-:-:S04]  /*03c0*/  FFMA R21, R20, R21, 0.20012299716472625732 ;  /* 0x3e4ced0b14157423 */ /* 0x000fc80000000015 */
[----:B------:R-:W-:-:S04]  /*03d0*/  FFMA R21, R20, R21, -0.24999669194221496582 ;  /* 0xbe7fff2214157423 */ /* 0x000fc80000000015 */
[----:B------:R-:W-:-:S04]  /*03e0*/  FFMA R21, R20, R21, 0.33333182334899902344 ;  /* 0x3eaaaa7814157423 */ /* 0x000fc80000000015 */
[----:B------:R-:W-:-:S04]  /*03f0*/  FFMA R21, R20, R21, -0.5 ;  /* 0xbf00000014157423 */ /* 0x000fc80000000015 */
[----:B------:R-:W-:-:S04]  /*0400*/  FMUL R21, R20, R21 ;  /* 0x0000001514157220 */ /* 0x000fc80000400000 */
[----:B------:R-:W-:-:S04]  /*0410*/  FFMA R21, R20, R21, R20 ;  /* 0x0000001514157223 */ /* 0x000fc80000000014 */
[----:B------:R-:W-:Y:S01]  /*0420*/  FFMA R22, R22, 0.69314718246459960938, R21 ;  /* 0x3f31721816167823 */ /* 0x000fe20000000015 */
[----:B------:R-:W-:-:S04]  /*0430*/  IMAD.MOV.U32 R21, RZ, RZ, 0x7f800000 ;  /* 0x7f800000ff157424 */ /* 0x000fc800078e00ff */
[C---:B------:R-:W-:Y:S01]  /*0440*/  @P0 FFMA R22, R0.reuse, R21, +INF ;  /* 0x7f80000000160423 */ /* 0x040fe20000000015 */
[----:B------:R-:W-:Y:S01]  /*0450*/  FSETP.NEU.AND P0, PT, R0, RZ, PT ;  /* 0x000000ff0000720b */ /* 0x000fe20003f0d000 */
[----:B------:R0:W1:Y:S02]  /*0460*/  F2F.F64.F32 R20, R8 ;  /* 0x0000000800147310 */ /* 0x0000640000201800 */
[----:B------:R-:W-:-:S05]  /*0470*/  FMUL R22, R22, -2 ;  /* 0xc000000016167820 */ /* 0x000fca0000400000 */
[----:B------:R-:W-:Y:S01]  /*0480*/  FSEL R28, R22, +INF , P0 ;  /* 0x7f800000161c7808 */ /* 0x000fe20000000000 */
[----:B0-----:R-:W-:Y:S02]  /*0490*/  IMAD.MOV.U32 R8, RZ, RZ, R10 ;  /* 0x000000ffff087224 */ /* 0x001fe400078e000a */
[----:B------:R-:W-:Y:S01]  /*04a0*/  IMAD.MOV.U32 R10, RZ, RZ, R23 ;  /* 0x000000ffff0a7224 */ /* 0x000fe200078e0017 */
[----:B-1----:R-:W-:-:S06]  /*04b0*/  DMUL R20, R20, UR4 ;  /* 0x0000000414147c28 */ /* 0x002fcc0008000000 */
[----:B------:R-:W0:Y:S02]  /*04c0*/  F2F.F32.F64 R30, R20 ;  /* 0x00000014001e7310 */ /* 0x000e240000301000 */
[C---:B0-----:R-:W-:Y:S01]  /*04d0*/  FMUL R31, R30.reuse, 0.63661974668502807617 ;  /* 0x3f22f9831e1f7820 */ /* 0x041fe20000400000 */
[----:B------:R-:W-:-:S05]  /*04e0*/  FSETP.GE.AND P1, PT, |R30|, 105615, PT ;  /* 0x47ce47801e00780b */ /* 0x000fca0003f26200 */
[----:B------:R-:W0:Y:S02]  /*04f0*/  F2I.NTZ R31, R31 ;  /* 0x0000001f001f7305 */ /* 0x000e240000203100 */
[----:B0-----:R-:W-:-:S05]  /*0500*/  I2FP.F32.S32 R7, R31 ;  /* 0x0000001f00077245 */ /* 0x001fca0000201400 */
[----:B------:R-:W-:-:S04]  /*0510*/  FFMA R0, R7, -1.5707962512969970703, R30 ;  /* 0xbfc90fda07007823 */ /* 0x000fc8000000001e */
[----:B------:R-:W-:-:S04]  /*0520*/  FFMA R0, R7, -7.5497894158615963534e-08, R0 ;  /* 0xb3a2216807007823 */ /* 0x000fc80000000000 */
[----:B------:R-:W-:Y:S01]  /*0530*/  FFMA R0, R7, -5.3903029534742383927e-15, R0 ;  /* 0xa7c234c507007823 */ /* 0x000fe20000000000 */
[----:B------:R-:W-:Y:S01]  /*0540*/  IMAD.MOV.U32 R7, RZ, RZ, R9 ;  /* 0x000000ffff077224 */ /* 0x000fe200078e0009 */
[----:B------:R-:W-:Y:S01]  /*0550*/  MOV R9, R11 ;  /* 0x0000000b00097202 */ /* 0x000fe20000000f00 */
[----:B------:R-:W-:Y:S01]  /*0560*/  IMAD.MOV.U32 R11, RZ, RZ, R29 ;  /* 0x000000ffff0b7224 */ /* 0x000fe200078e001d */
[----:B------:R-:W-:Y:S06]  /*0570*/  @!P1 BRA `(.L_x_2) ;  /* 0x00000004007c9947 */ /* 0x000fec0003800000 */
[----:B------:R-:W-:-:S13]  /*0580*/  FSETP.NEU.AND P0, PT, |R30|, +INF , PT ;  /* 0x7f8000001e00780b */ /* 0x000fda0003f0d200 */
[----:B------:R-:W-:Y:S01]  /*0590*/  @!P0 FMUL R0, RZ, R30 ;  /* 0x0000001eff008220 */ /* 0x000fe20000400000 */
[----:B------:R-:W-:Y:S01]  /*05a0*/  @!P0 MOV R31, RZ ;  /* 0x000000ff001f8202 */ /* 0x000fe20000000f00 */
[----:B------:R-:W-:Y:S06]  /*05b0*/  @!P0 BRA `(.L_x_2) ;  /* 0x00000004006c8947 */ /* 0x000fec0003800000 */
[----:B------:R-:W-:Y:S02]  /*05c0*/  IMAD.SHL.U32 R0, R30, 0x100, RZ ;  /* 0x000001001e007824 */ /* 0x000fe400078e00ff */
[----:B------:R-:W-:Y:S02]  /*05d0*/  HFMA2 R32, -RZ, RZ, 0, 0 ;  /* 0x00000000ff207431 */ /* 0x000fe400000001ff */
[----:B------:R-:W-:Y:S01]  /*05e0*/  IMAD.MOV.U32 R29, RZ, RZ, RZ ;  /* 0x000000ffff1d7224 */ /* 0x000fe200078e00ff */
[----:B------:R-:W0:Y:S01]  /*05f0*/  LDCU.64 UR8, c[0x4][0x40] ;  /* 0x01000800ff0877ac */ /* 0x000e220008000a00 */
[----:B------:R-:W-:Y:S01]  /*0600*/  LOP3.LUT R31, R0, 0x80000000, RZ, 0xfc, !PT ;  /* 0x80000000001f7812 */ /* 0x000fe200078efcff */
[----:B------:R-:W-:Y:S01]  /*0610*/  UMOV UR5, URZ ;  /* 0x000000ff00057c82 */ /* 0x000fe20008000000 */
[----:B------:R-:W-:-:S05]  /*0620*/  UMOV UR4, URZ ;  /* 0x000000ff00047c82 */ /* 0x000fca0008000000 */
.L_x_3:
[----:B0-----:R-:W-:Y:S02]  /*0630*/  IMAD.U32 R20, RZ, RZ, UR8 ;  /* 0x00000008ff147e24 */ /* 0x001fe4000f8e00ff */
[----:B------:R-:W-:-:S05]  /*0640*/  IMAD.U32 R21, RZ, RZ, UR9 ;  /* 0x00000009ff157e24 */ /* 0x000fca000f8e00ff */
[----:B------:R-:W2:Y:S01]  /*0650*/  LDG.E.CONSTANT R20, desc[UR6][R20.64] ;  /* 0x0000000614147981 */ /* 0x000ea2000c1e9900 */
[----:B------:R-:W-:Y:S01]  /*0660*/  UIADD3 UR4, UPT, UPT, UR4, 0x1, URZ ;  /* 0x0000000104047890 */ /* 0x000fe2000fffe0ff */
[C---:B------:R-:W-:Y:S01]  /*0670*/  ISETP.EQ.AND P1, PT, R32.reuse, 0x4, PT ;  /* 0x000000042000780c */ /* 0x040fe20003f22270 */
[----:B------:R-:W-:Y:S01]  /*0680*/  UIADD3 UR8, UP1, UPT, UR8, 0x4, URZ ;  /* 0x0000000408087890 */ /* 0x000fe2000ff3e0ff */
[C---:B------:R-:W-:Y:S01]  /*0690*/  ISETP.EQ.AND P2, PT, R32.reuse, 0x8, PT ;  /* 0x000000082000780c */ /* 0x040fe20003f42270 */
[----:B------:R-:W-:Y:S01]  /*06a0*/  UISETP.NE.AND UP0, UPT, UR4, 0x6, UPT ;  /* 0x000000060400788c */ /* 0x000fe2000bf05270 */
[C---:B------:R-:W-:Y:S01]  /*06b0*/  ISETP.EQ.AND P3, PT, R32.reuse, 0xc, PT ;  /* 0x0000000c2000780c */ /* 0x040fe20003f62270 */
[----:B------:R-:W-:Y:S01]  /*06c0*/  UIADD3.X UR9, UPT, UPT, URZ, UR9, URZ, UP1, !UPT ;  /* 0x00000009ff097290 */ /* 0x000fe20008ffe4ff */
[C---:B------:R-:W-:Y:S02]  /*06d0*/  ISETP.EQ.AND P4, PT, R32.reuse, 0x10, PT ;  /* 0x000000102000780c */ /* 0x040fe40003f82270 */
[----:B------:R-:W-:Y:S01]  /*06e0*/  ISETP.EQ.AND P5, PT, R32, 0x14, PT ;  /* 0x000000142000780c */ /* 0x000fe20003fa2270 */
[----:B--2---:R-:W-:-:S03]  /*06f0*/  IMAD.WIDE.U32 R22, R20, R31, RZ ;  /* 0x0000001f14167225 */ /* 0x004fc600078e00ff */
[----:B------:R-:W-:-:S04]  /*0700*/  IADD3 R0, P0, PT, R22, R29, RZ ;  /* 0x0000001d16007210 */ /* 0x000fc80007f1e0ff */
[----:B------:R-:W-:Y:S01]  /*0710*/  IADD3.X R29, PT, PT, R23, UR5, RZ, P0, !PT ;  /* 0x00000005171d7c10 */ /* 0x000fe200087fe4ff */
[--C-:B------:R-:W-:Y:S01]  /*0720*/  @P1 IMAD.MOV.U32 R24, RZ, RZ, R0.reuse ;  /* 0x000000ffff181224 */ /* 0x100fe200078e0000 */
[C---:B------:R-:W-:Y:S01]  /*0730*/  ISETP.EQ.AND P0, PT, R32.reuse, RZ, PT ;  /* 0x000000ff2000720c */ /* 0x040fe20003f02270 */
[--C-:B------:R-:W-:Y:S01]  /*0740*/  @P2 IMAD.MOV.U32 R25, RZ, RZ, R0.reuse ;  /* 0x000000ffff192224 */ /* 0x100fe200078e0000 */
[----:B------:R-:W-:Y:S01]  /*0750*/  @P3 MOV R26, R0 ;  /* 0x00000000001a3202 */ /* 0x000fe20000000f00 */
[--C-:B------:R-:W-:Y:S01]  /*0760*/  @P4 IMAD.MOV.U32 R27, RZ, RZ, R0.reuse ;  /* 0x000000ffff1b4224 */ /* 0x100fe200078e0000 */
[----:B------:R-:W-:Y:S01]  /*0770*/  IADD3 R32, PT, PT, R32, 0x4, RZ ;  /* 0x0000000420207810 */ /* 0x000fe20007ffe0ff */
[----:B------:R-:W-:-:S08]  /*0780*/  @P5 IMAD.MOV.U32 R19, RZ, RZ, R0 ;  /* 0x000000ffff135224 */ /* 0x000fd000078e0000 */
[----:B------:R-:W-:Y:S01]  /*0790*/  @P0 MOV R18, R0 ;  /* 0x0000000000120202 */ /* 0x000fe20000000f00 */
[----:B------:R-:W-:Y:S06]  /*07a0*/  BRA.U UP0, `(.L_x_3) ;  /* 0xfffffffd00a07547 */ /* 0x000fec000b83ffff */
[----:B------:R-:W-:Y:S01]  /*07b0*/  SHF.R.U32.HI R0, RZ, 0x17, R30 ;  /* 0x00000017ff007819 */ /* 0x000fe2000001161e */
[----:B------:R-:W-:Y:S03]  /*07c0*/  BSSY.RECONVERGENT B1, `(.L_x_4) ;  /* 0x0000028000017945 */ /* 0x000fe60003800200 */
[C---:B------:R-:W-:Y:S02]  /*07d0*/  LOP3.LUT R20, R0.reuse, 0xe0, RZ, 0xc0, !PT ;  /* 0x000000e000147812 */ /* 0x040fe400078ec0ff */
[----:B------:R-:W-:-:S03]  /*07e0*/  LOP3.LUT P6, RZ, R0, 0x1f, RZ, 0xc0, !PT ;  /* 0x0000001f00ff7812 */ /* 0x000fc600078cc0ff */
[----:B------:R-:W-:-:S05]  /*07f0*/  VIADD R20, R20, 0xffffff80 ;  /* 0xffffff8014147836 */ /* 0x000fca0000000000 */
[----:B------:R-:W-:-:S05]  /*0800*/  SHF.R.U32.HI R20, RZ, 0x5, R20 ;  /* 0x00000005ff147819 */ /* 0x000fca0000011614 */
[----:B------:R-:W-:-:S05]  /*0810*/  IMAD.U32 R22, R20, -0x4, RZ ;  /* 0xfffffffc14167824 */ /* 0x000fca00078e00ff */
[C---:B------:R-:W-:Y:S02]  /*0820*/  ISETP.EQ.AND P3, PT, R22.reuse, -0x18, PT ;  /* 0xffffffe81600780c */ /* 0x040fe40003f62270 */
[C---:B------:R-:W-:Y:S02]  /*0830*/  ISETP.EQ.AND P4, PT, R22.reuse, -0x14, PT ;  /* 0xffffffec1600780c */ /* 0x040fe40003f82270 */
[C---:B------:R-:W-:Y:S02]  /*0840*/  ISETP.EQ.AND P2, PT, R22.reuse, -0x10, PT ;  /* 0xfffffff01600780c */ /* 0x040fe40003f42270 */
[C---:B------:R-:W-:Y:S02]  /*0850*/  ISETP.EQ.AND P1, PT, R22.reuse, -0xc, PT ;  /* 0xfffffff41600780c */ /* 0x040fe40003f22270 */
[C---:B------:R-:W-:Y:S02]  /*0860*/  ISETP.EQ.AND P0, PT, R22.reuse, -0x8, PT ;  /* 0xfffffff81600780c */ /* 0x040fe40003f02270 */
[----:B------:R-:W-:-:S03]  /*0870*/  ISETP.EQ.AND P5, PT, R22, RZ, PT ;  /* 0x000000ff1600720c */ /* 0x000fc60003fa2270 */
[----:B------:R-:W-:Y:S02]  /*0880*/  @P3 MOV R20, R18 ;  /* 0x0000001200143202 */ /* 0x000fe40000000f00 */
[C---:B------:R-:W-:Y:S01]  /*0890*/  ISETP.EQ.AND P3, PT, R22.reuse, -0x4, PT ;  /* 0xfffffffc1600780c */ /* 0x040fe20003f62270 */
[----:B------:R-:W-:Y:S01]  /*08a0*/  @P4 IMAD.MOV.U32 R21, RZ, RZ, R18 ;  /* 0x000000ffff154224 */ /* 0x000fe200078e0012 */
[----:B------:R-:W-:Y:S01]  /*08b0*/  @P2 MOV R21, R24 ;  /* 0x0000001800152202 */ /* 0x000fe20000000f00 */
[----:B------:R-:W-:Y:S01]  /*08c0*/  @P4 IMAD.MOV.U32 R20, RZ, RZ, R24 ;  /* 0x000000ffff144224 */ /* 0x000fe200078e0018 */
[----:B------:R-:W-:Y:S01]  /*08d0*/  ISETP.EQ.AND P4, PT, R22, 0x4, PT ;  /* 0x000000041600780c */ /* 0x000fe20003f82270 */
[--C-:B------:R-:W-:Y:S01]  /*08e0*/  @P2 IMAD.MOV.U32 R20, RZ, RZ, R25.reuse ;  /* 0x000000ffff142224 */ /* 0x100fe200078e0019 */
[----:B------:R-:W-:Y:S01]  /*08f0*/  @P1 MOV R20, R26 ;  /* 0x0000001a00141202 */ /* 0x000fe20000000f00 */
[----:B------:R-:W-:Y:S02]  /*0900*/  @P1 IMAD.MOV.U32 R21, RZ, RZ, R25 ;  /* 0x000000ffff151224 */ /* 0x000fe400078e0019 */
[----:B------:R-:W-:-:S02]  /*0910*/  @P0 IMAD.MOV.U32 R21, RZ, RZ, R26 ;  /* 0x000000ffff150224 */ /* 0x000fc400078e001a */
[----:B------:R-:W-:Y:S02]  /*0920*/  @P0 IMAD.MOV.U32 R20, RZ, RZ, R27 ;  /* 0x000000ffff140224 */ /* 0x000fe400078e001b */
[----:B------:R-:W-:Y:S01]  /*0930*/  @P3 MOV R21, R27 ;  /* 0x0000001b00153202 */ /* 0x000fe20000000f00 */
[----:B------:R-:W-:Y:S01]  /*0940*/  @P3 IMAD.MOV.U32 R20, RZ, RZ, R19 ;  /* 0x000000ffff143224 */ /* 0x000fe200078e0013 */
[----:B------:R-:W-:Y:S01]  /*0950*/  @P5 MOV R21, R19 ;  /* 0x0000001300155202 */ /* 0x000fe20000000f00 */
[----:B------:R-:W-:Y:S01]  /*0960*/  @P5 IMAD.MOV.U32 R20, RZ, RZ, R29 ;  /* 0x000000ffff145224 */ /* 0x000fe200078e001d */
[----:B------:R-:W-:Y:S01]  /*0970*/  @P4 MOV R21, R29 ;  /* 0x0000001d00154202 */ /* 0x000fe20000000f00 */
[----:B------:R-:W-:Y:S06]  /*0980*/  @!P6 BRA `(.L_x_5) ;  /* 0x00000000002ce947 */ /* 0x000fec0003800000 */
[----:B------:R-:W-:Y:S01]  /*0990*/  ISETP.EQ.AND P6, PT, R22, 0x8, PT ;  /* 0x000000081600780c */ /* 0x000fe20003fc2270 */
[----:B------:R-:W-:Y:S01]  /*09a0*/  @P2 IMAD.MOV.U32 R22, RZ, RZ, R18 ;  /* 0x000000ffff162224 */ /* 0x000fe200078e0012 */
[----:B------:R-:W-:Y:S01]  /*09b0*/  @P1 MOV R22, R24 ;  /* 0x0000001800161202 */ /* 0x000fe20000000f00 */
[----:B------:R-:W-:Y:S01]  /*09c0*/  @P0 IMAD.MOV.U32 R22, RZ, RZ, R25 ;  /* 0x000000ffff160224 */ /* 0x000fe200078e0019 */
[----:B------:R-:W-:Y:S01]  /*09d0*/  @P3 MOV R22, R26 ;  /* 0x0000001a00163202 */ /* 0x000fe20000000f00 */
[----:B------:R-:W-:Y:S01]  /*09e0*/  @P5 IMAD.MOV.U32 R22, RZ, RZ, R27 ;  /* 0x000000ffff165224 */ /* 0x000fe200078e001b */
[----:B------:R-:W-:Y:S02]  /*09f0*/  @P4 MOV R22, R19 ;  /* 0x0000001300164202 */ /* 0x000fe40000000f00 */
[----:B------:R-:W-:-:S04]  /*0a00*/  LOP3.LUT R0, R0, 0x1f, RZ, 0xc0, !PT ;  /* 0x0000001f00007812 */ /* 0x000fc800078ec0ff */
[----:B------:R-:W-:Y:S01]  /*0a10*/  SHF.L.W.U32.HI R20, R21, R0, R20 ;  /* 0x0000000015147219 */ /* 0x000fe20000010e14 */
[----:B------:R-:W-:-:S05]  /*0a20*/  @P6 IMAD.MOV.U32 R22, RZ, RZ, R29 ;  /* 0x000000ffff166224 */ /* 0x000fca00078e001d */
[----:B------:R-:W-:-:S07]  /*0a30*/  SHF.L.W.U32.HI R21, R22, R0, R21 ;  /* 0x0000000016157219 */ /* 0x000fce0000010e15 */
.L_x_5:
[----:B------:R-:W-:Y:S05]  /*0a40*/  BSYNC.RECONVERGENT B1 ;  /* 0x0000000000017941 */ /* 0x000fea0003800200 */
.L_x_4:
[C-C-:B------:R-:W-:Y:S01]  /*0a50*/  SHF.L.W.U32.HI R23, R21.reuse, 0x2, R20.reuse ;  /* 0x0000000215177819 */ /* 0x140fe20000010e14 */
[----:B------:R-:W-:Y:S01]  /*0a60*/  UMOV UR4, 0x54442d19 ;  /* 0x54442d1900047882 */ /* 0x000fe20000000000 */
[----:B------:R-:W-:Y:S01]  /*0a70*/  SHF.R.U32.HI R20, RZ, 0x1e, R20 ;  /* 0x0000001eff147819 */ /* 0x000fe20000011614 */
[----:B------:R-:W-:Y:S01]  /*0a80*/  UMOV UR5, 0x3bf921fb ;  /* 0x3bf921fb00057882 */ /* 0x000fe20000000000 */
[----:B------:R-:W-:Y:S02]  /*0a90*/  SHF.L.U32 R0, R21, 0x2, RZ ;  /* 0x0000000215007819 */ /* 0x000fe400000006ff */
[----:B------:R-:W-:Y:S02]  /*0aa0*/  SHF.R.S32.HI R22, RZ, 0x1f, R23 ;  /* 0x0000001fff167819 */ /* 0x000fe40000011417 */
[----:B------:R-:W-:Y:S02]  /*0ab0*/  LEA.HI R31, R23, R20, RZ, 0x1 ;  /* 0x00000014171f7211 */ /* 0x000fe400078f08ff */
[----:B------:R-:W-:-:S02]  /*0ac0*/  LOP3.LUT R21, R22, R23, RZ, 0x3c, !PT ;  /* 0x0000001716157212 */ /* 0x000fc400078e3cff */
[----:B------:R-:W-:Y:S01]  /*0ad0*/  LOP3.LUT R20, R22, R0, RZ, 0x3c, !PT ;  /* 0x0000000016147212 */ /* 0x000fe200078e3cff */
[----:B------:R-:W-:Y:S01]  /*0ae0*/  IMAD.MOV R0, RZ, RZ, -R31 ;  /* 0x000000ffff007224 */ /* 0x000fe200078e0a1f */
[----:B------:R-:W-:Y:S02]  /*0af0*/  ISETP.GE.AND P0, PT, R30, RZ, PT ;  /* 0x000000ff1e00720c */ /* 0x000fe40003f06270 */
[----:B------:R-:W-:Y:S02]  /*0b00*/  LOP3.LUT R30, R23, R30, RZ, 0x3c, !PT ;  /* 0x0000001e171e7212 */ /* 0x000fe400078e3cff */
[----:B------:R-:W0:Y:S02]  /*0b10*/  I2F.F64.S64 R20, R20 ;  /* 0x0000001400147312 */ /* 0x000e240000301c00 */
[----:B------:R-:W-:-:S07]  /*0b20*/  ISETP.GE.AND P1, PT, R30, RZ, PT ;  /* 0x000000ff1e00720c */ /* 0x000fce0003f26270 */
[----:B------:R-:W-:Y:S01]  /*0b30*/  @!P0 MOV R31, R0 ;  /* 0x00000000001f8202 */ /* 0x000fe20000000f00 */
[----:B0-----:R-:W-:-:S10]  /*0b40*/  DMUL R22, R20, UR4 ;  /* 0x0000000414167c28 */ /* 0x001fd40008000000 */
[----:B------:R-:W0:Y:S02]  /*0b50*/  F2F.F32.F64 R22, R22 ;  /* 0x0000001600167310 */ /* 0x000e240000301000 */
[----:B0-----:R-:W-:-:S07]  /*0b60*/  FSEL R0, -R22, R22, !P1 ;  /* 0x0000001616007208 */ /* 0x001fce0004800100 */
.L_x_2:
[----:B------:R-:W-:Y:S05]  /*0b70*/  BSYNC.RECONVERGENT B0 ;  /* 0x0000000000007941 */ /* 0x000fea0003800200 */
.L_x_1:
[C---:B------:R-:W-:Y:S01]  /*0b80*/  LOP3.LUT R20, R31.reuse, 0x1, RZ, 0xc0, !PT ;  /* 0x000000011f147812 */ /* 0x040fe200078ec0ff */
[----:B------:R-:W-:Y:S01]  /*0b90*/  FMUL R21, R0, R0 ;  /* 0x0000000000157220 */ /* 0x000fe20000400000 */
[----:B------:R-:W-:Y:S01]  /*0ba0*/  IMAD.MOV.U32 R22, RZ, RZ, 0x3c0885e4 ;  /* 0x3c0885e4ff167424 */ /* 0x000fe200078e00ff */
[----:B------:R0:W1:Y:S01]  /*0bb0*/  MUFU.RSQ R23, R28 ;  /* 0x0000001c00177308 */ /* 0x0000620000001400 */
[----:B------:R-:W-:Y:S01]  /*0bc0*/  ISETP.NE.U32.AND P0, PT, R20, 0x1, PT ;  /* 0x000000011400780c */ /* 0x000fe20003f05070 */
[----:B------:R-:W-:Y:S02]  /*0bd0*/  HFMA2 R20, -RZ, RZ, 0.487060546875, -0.0625 ;  /* 0x37cbac00ff147431 */ /* 0x000fe400000001ff */
[----:B------:R-:W-:Y:S01]  /*0be0*/  VIADD R31, R31, 0x1 ;  /* 0x000000011f1f7836 */ /* 0x000fe20000000000 */
[----:B------:R-:W-:Y:S01]  /*0bf0*/  BSSY.RECONVERGENT B0, `(.L_x_6) ;  /* 0x0000019000007945 */ /* 0x000fe20003800200 */
[----:B------:R-:W-:Y:S02]  /*0c00*/  FSEL R22, R22, 0.041666727513074874878, !P0 ;  /* 0x3d2aaabb16167808 */ /* 0x000fe40004000000 */
[----:B------:R-:W-:-:S02]  /*0c10*/  FSEL R0, R0, 1, !P0 ;  /* 0x3f80000000007808 */ /* 0x000fc40004000000 */
[----:B------:R-:W-:Y:S01]  /*0c20*/  LOP3.LUT P1, RZ, R31, 0x2, RZ, 0xc0, !PT ;  /* 0x000000021fff7812 */ /* 0x000fe2000782c0ff */
[----:B------:R-:W-:-:S05]  /*0c30*/  FFMA R20, R21, R20, -0.0013887860113754868507 ;  /* 0xbab607ed15147423 */ /* 0x000fca0000000014 */
[----:B------:R-:W-:-:S05]  /*0c40*/  FSEL R20, R20, -0.00019574658654164522886, P0 ;  /* 0xb94d415314147808 */ /* 0x000fca0000000000 */
[----:B------:R-:W-:Y:S01]  /*0c50*/  FFMA R20, R21, R20, R22 ;  /* 0x0000001415147223 */ /* 0x000fe20000000016 */
[----:B------:R-:W-:-:S04]  /*0c60*/  MOV R22, 0x3e2aaaa8 ;  /* 0x3e2aaaa800167802 */ /* 0x000fc80000000f00 */
[----:B------:R-:W-:-:S05]  /*0c70*/  FSEL R22, -R22, -0.4999999701976776123, !P0 ;  /* 0xbeffffff16167808 */ /* 0x000fca0004000100 */
[C---:B------:R-:W-:Y:S01]  /*0c80*/  FFMA R22, R21.reuse, R20, R22 ;  /* 0x0000001415167223 */ /* 0x040fe20000000016 */
[----:B------:R-:W-:-:S04]  /*0c90*/  FFMA R21, R21, R0, RZ ;  /* 0x0000000015157223 */ /* 0x000fc800000000ff */
[----:B------:R-:W-:Y:S01]  /*0ca0*/  FFMA R22, R21, R22, R0 ;  /* 0x0000001615167223 */ /* 0x000fe20000000000 */
[----:B------:R-:W-:-:S03]  /*0cb0*/  VIADD R0, R28, 0xf3000000 ;  /* 0xf30000001c007836 */ /* 0x000fc60000000000 */
[----:B------:R-:W-:Y:S02]  /*0cc0*/  @P1 FADD R22, RZ, -R22 ;  /* 0x80000016ff161221 */ /* 0x000fe40000000000 */
[----:B------:R-:W-:-:S13]  /*0cd0*/  ISETP.GT.U32.AND P0, PT, R0, 0x727fffff, PT ;  /* 0x727fffff0000780c */ /* 0x000fda0003f04070 */
[----:B01----:R-:W-:Y:S05]  /*0ce0*/  @!P0 BRA `(.L_x_7) ;  /* 0x0000000000148947 */ /* 0x003fea0003800000 */
[----:B------:R-:W-:Y:S02]  /*0cf0*/  MOV R0, R28 ;  /* 0x0000001c00007202 */ /* 0x000fe40000000f00 */
[----:B------:R-:W-:-:S07]  /*0d00*/  MOV R30, 0xd20 ;  /* 0x00000d20001e7802 */ /* 0x000fce0000000f00 */
[----:B------:R-:W-:Y:S05]  /*0d10*/  CALL.REL.NOINC `($__internal_0_$__cuda_sm20_sqrt_rn_f32_slowpath) ;  /* 0x0000000000c47944 */ /* 0x000fea0003c00000 */
[----:B------:R-:W-:Y:S01]  /*0d20*/  IMAD.MOV.U32 R21, RZ, RZ, R0 ;  /* 0x000000ffff157224 */ /* 0x000fe200078e0000 */
[----:B------:R-:W-:Y:S06]  /*0d30*/  BRA `(.L_x_8) ;  /* 0x0000000000107947 */ /* 0x000fec0003800000 */
.L_x_7:
[----:B------:R-:W-:Y:S01]  /*0d40*/  FMUL.FTZ R21, R28, R23 ;  /* 0x000000171c157220 */ /* 0x000fe20000410000 */
[----:B------:R-:W-:-:S03]  /*0d50*/  FMUL.FTZ R0, R23, 0.5 ;  /* 0x3f00000017007820 */ /* 0x000fc60000410000 */
[----:B------:R-:W-:-:S04]  /*0d60*/  FFMA R28, -R21, R21, R28 ;  /* 0x00000015151c7223 */ /* 0x000fc8000000011c */
[----:B------:R-:W-:-:S07]  /*0d70*/  FFMA R21, R28, R0, R21 ;  /* 0x000000001c157223 */ /* 0x000fce0000000015 */
.L_x_8:
[----:B------:R-:W-:Y:S05]  /*0d80*/  BSYNC.RECONVERGENT B0 ;  /* 0x0000000000007941 */ /* 0x000fea0003800200 */
.L_x_6:
[----:B------:R-:W0:Y:S01]  /*0d90*/  LDC R0, c[0x0][0x3a8] ;  /* 0x0000ea00ff007b82 */ /* 0x000e220000000800 */
[----:B------:R-:W-:-:S07]  /*0da0*/  FMUL R22, R22, R21 ;  /* 0x0000001516167220 */ /* 0x000fce0000400000 */
[----:B------:R-:W1:Y:S01]  /*0db0*/  LDC.64 R20, c[0x0][0x3a0] ;  /* 0x0000e800ff147b82 */ /* 0x000e620000000a00 */
[----:B0-----:R-:W-:-:S04]  /*0dc0*/  IMAD R29, R17, R0, R17 ;  /* 0x00000000111d7224 */ /* 0x001fc800078e0211 */
[----:B-1----:R-:W-:-:S03]  /*0dd0*/  IMAD.WIDE.U32 R28, R29, 0x4, R20 ;  /* 0x000000041d1c7825 */ /* 0x002fc600078e0014 */
[----:B------:R-:W0:Y:S03]  /*0de0*/  LDC.64 R20, c[0x0][0x398] ;  /* 0x0000e600ff147b82 */ /* 0x000e260000000a00 */
[----:B------:R-:W2:Y:S01]  /*0df0*/  LDG.E R29, desc[UR6][R28.64] ;  /* 0x000000061c1d7981 */ /* 0x000ea2000c1e1900 */
[----:B0-----:R-:W-:-:S05]  /*0e00*/  IMAD.WIDE.U32 R20, R17, 0x4, R20 ;  /* 0x0000000411147825 */ /* 0x001fca00078e0014 */
[----:B------:R0:W5:Y:S01]  /*0e10*/  LDG.E R23, desc[UR6][R20.64] ;  /* 0x0000000614177981 */ /* 0x000162000c1e1900 */
[----:B--2---:R-:W-:Y:S01]  /*0e20*/  IADD3 R0, PT, PT, R29, -0xd000000, RZ ;  /* 0xf30000001d007810 */ /* 0x004fe20007ffe0ff */
[----:B------:R0:W1:Y:S03]  /*0e30*/  MUFU.RSQ R30, R29 ;  /* 0x0000001d001e7308 */ /* 0x0000660000001400 */
[----:B------:R-:W-:-:S13]  /*0e40*/  ISETP.GT.U32.AND P0, PT, R0, 0x727fffff, PT ;  /* 0x727fffff0000780c */ /* 0x000fda0003f04070 */
[----:B0-----:R-:W-:Y:S05]  /*0e50*/  @!P0 BRA `(.L_x_9) ;  /* 0x0000000000188947 */ /* 0x001fea0003800000 */
[----:B------:R-:W-:Y:S01]  /*0e60*/  BSSY.RECONVERGENT B0, `(.L_x_10) ;  /* 0x0000004000007945 */ /* 0x000fe20003800200 */
[----:B------:R-:W-:Y:S01]  /*0e70*/  IMAD.MOV.U32 R0, RZ, RZ, R29 ;  /* 0x000000ffff007224 */ /* 0x000fe200078e001d */
[----:B-1----:R-:W-:-:S07]  /*0e80*/  MOV R30, 0xea0 ;  /* 0x00000ea0001e7802 */ /* 0x002fce0000000f00 */
[----:B-----5:R-:W-:Y:S05]  /*0e90*/  CALL.REL.NOINC `($__internal_0_$__cuda_sm20_sqrt_rn_f32_slowpath) ;  /* 0x0000000000647944 */ /* 0x020fea0003c00000 */
[----:B------:R-:W-:Y:S05]  /*0ea0*/  BSYNC.RECONVERGENT B0 ;  /* 0x0000000000007941 */ /* 0x000fea0003800200 */
.L_x_10:
[----:B------:R-:W-:Y:S05]  /*0eb0*/  BRA `(.L_x_11) ;  /* 0x0000000000107947 */ /* 0x000fea0003800000 */
.L_x_9:
[----:B-1----:R-:W-:Y:S01]  /*0ec0*/  FMUL.FTZ R0, R29, R30 ;  /* 0x0000001e1d007220 */ /* 0x002fe20000410000 */
[----:B------:R-:W-:-:S03]  /*0ed0*/  FMUL.FTZ R20, R30, 0.5 ;  /* 0x3f0000001e147820 */ /* 0x000fc60000410000 */
[----:B------:R-:W-:-:S04]  /*0ee0*/  FFMA R21, -R0, R0, R29 ;  /* 0x0000000000157223 */ /* 0x000fc8000000011d */
[----:B------:R-:W-:-:S07]  /*0ef0*/  FFMA R0, R21, R20, R0 ;  /* 0x0000001415007223 */ /* 0x000fce0000000000 */
.L_x_11:
[----:B------:R-:W0:Y:S01]  /*0f00*/  LDC.64 R20, c[0x0][0x390] ;  /* 0x0000e400ff147b82 */ /* 0x000e220000000a00 */
[----:B------:R-:W1:Y:S01]  /*0f10*/  LDCU UR4, c[0x0][0x3a8] ;  /* 0x00007500ff0477ac */ /* 0x000e620008000800 */
[----:B-----5:R-:W-:Y:S01]  /*0f20*/  FFMA R23, R22, R0, R23 ;  /* 0x0000000016177223 */ /* 0x020fe20000000017 */
[----:B0-----:R-:W-:-:S06]  /*0f30*/  IMAD.WIDE.U32 R20, R17, 0x4, R20 ;  /* 0x0000000411147825 */ /* 0x001fcc00078e0014 */
[----:B------:R-:W2:Y:S01]  /*0f40*/  LDG.E R20, desc[UR6][R20.64] ;  /* 0x0000000614147981 */ /* 0x000ea2000c1e1900 */
[----:B------:R-:W-:-:S04]  /*0f50*/  IADD3 R17, PT, PT, R17, 0x1, RZ ;  /* 0x0000000111117810 */ /* 0x000fc80007ffe0ff */
[----:B-1----:R-:W-:Y:S01]  /*0f60*/  ISETP.NE.AND P0, PT, R17, UR4, PT ;  /* 0x0000000411007c0c */ /* 0x002fe2000bf05270 */
[----:B--2---:R-:W-:-:S12]  /*0f70*/  FFMA R16, R23, R20, R16 ;  /* 0x0000001417107223 */ /* 0x004fd80000000010 */
[----:B------:R-:W-:Y:S05]  /*0f80*/  @P0 BRA `(.L_x_12) ;  /* 0xfffffff000740947 */ /* 0x000fea000383ffff */
.L_x_0:
[----:B------:R-:W0:Y:S02]  /*0f90*/  LDC.64 R18, c[0x0][0x380] ;  /* 0x0000e000ff127b82 */ /* 0x000e240000000a00 */
[----:B0-----:R-:W-:-:S05]  /*0fa0*/  IMAD.WIDE R18, R14, 0x4, R18 ;  /* 0x000000040e127825 */ /* 0x001fca00078e0212 */
[----:B------:R-:W-:Y:S04]  /*0fb0*/  STG.E desc[UR6][R18.64], R16 ;  /* 0x0000001012007986 */ /* 0x000fe8000c101906 */
[----:B-----5:R-:W-:Y:S04]  /*0fc0*/  STG.E.64 desc[UR6][R2.64], R6 ;  /* 0x0000000602007986 */ /* 0x020fe8000c101b06 */
[----:B------:R-:W-:Y:S04]  /*0fd0*/  STG.E.64 desc[UR6][R2.64+0x8], R8 ;  /* 0x0000080802007986 */ /* 0x000fe8000c101b06 */
[----:B------:R-:W-:Y:S04]  /*0fe0*/  STG.E.64 desc[UR6][R2.64+0x10], R10 ;  /* 0x0000100a02007986 */ /* 0x000fe8000c101b06 */
[----:B------:R-:W-:Y:S04]  /*0ff0*/  STG.E.64 desc[UR6][R2.64+0x18], R12 ;  /* 0x0000180c02007986 */ /* 0x000fe8000c101b06 */
[----:B------:R-:W-:Y:S04]  /*1000*/  STG.E.64 desc[UR6][R2.64+0x28], R4 ;  /* 0x0000280402007986 */ /* 0x000fe8000c101b06 */
[----:B------:R-:W-:Y:S01]  /*1010*/  STG.E desc[UR6][R2.64+0x20], R15 ;  /* 0x0000200f02007986 */ /* 0x000fe2000c101906 */
[----:B------:R-:W-:Y:S05]  /*1020*/  EXIT ;  /* 0x000000000000794d */ /* 0x000fea0003800000 */
        .weak           $__internal_0_$__cuda_sm20_sqrt_rn_f32_slowpath
        .type           $__internal_0_$__cuda_sm20_sqrt_rn_f32_slowpath,@function
        .size           $__internal_0_$__cuda_sm20_sqrt_rn_f32_slowpath,(.L_x_206 - $__internal_0_$__cuda_sm20_sqrt_rn_f32_slowpath)
$__internal_0_$__cuda_sm20_sqrt_rn_f32_slowpath:
[----:B------:R-:W-:-:S13]  /*1030*/  LOP3.LUT P0, RZ, R0, 0x7fffffff, RZ, 0xc0, !PT ;  /* 0x7fffffff00ff7812 */ /* 0x000fda000780c0ff */
[----:B------:R-:W-:Y:S01]  /*1040*/  @!P0 IMAD.MOV.U32 R20, RZ, RZ, R0 ;  /* 0x000000ffff148224 */ /* 0x000fe200078e0000 */
[----:B------:R-:W-:Y:S06]  /*1050*/  @!P0 BRA `(.L_x_13) ;  /* 0x0000000000408947 */ /* 0x000fec0003800000 */
[----:B------:R-:W-:-:S13]  /*1060*/  FSETP.GEU.FTZ.AND P0, PT, R0, RZ, PT ;  /* 0x000000ff0000720b */ /* 0x000fda0003f1e000 */
[----:B------:R-:W-:Y:S01]  /*1070*/  @!P0 MOV R20, 0x7fffffff ;  /* 0x7fffffff00148802 */ /* 0x000fe20000000f00 */
[----:B------:R-:W-:Y:S06]  /*1080*/  @!P0 BRA `(.L_x_13) ;  /* 0x0000000000348947 */ /* 0x000fec0003800000 */
[----:B------:R-:W-:-:S13]  /*1090*/  FSETP.GTU.FTZ.AND P0, PT, |R0|, +INF , PT ;  /* 0x7f8000000000780b */ /* 0x000fda0003f1c200 */
[----:B------:R-:W-:Y:S01]  /*10a0*/  @P0 FADD.FTZ R20, R0, 1 ;  /* 0x3f80000000140421 */ /* 0x000fe20000010000 */
[----:B------:R-:W-:Y:S06]  /*10b0*/  @P0 BRA `(.L_x_13) ;  /* 0x0000000000280947 */ /* 0x000fec0003800000 */
[----:B------:R-:W-:-:S13]  /*10c0*/  FSETP.NEU.FTZ.AND P0, PT, |R0|, +INF , PT ;  /* 0x7f8000000000780b */ /* 0x000fda0003f1d200 */
[----:B------:R-:W-:-:S04]  /*10d0*/  @P0 FFMA R21, R0, 1.84467440737095516160e+19, RZ ;  /* 0x5f80000000150823 */ /* 0x000fc800000000ff */
[----:B------:R-:W0:Y:S02]  /*10e0*/  @P0 MUFU.RSQ R20, R21 ;  /* 0x0000001500140308 */ /* 0x000e240000001400 */
[----:B0-----:R-:W-:Y:S01]  /*10f0*/  @P0 FMUL.FTZ R28, R21, R20 ;  /* 0x00000014151c0220 */ /* 0x001fe20000410000 */
[----:B------:R-:W-:-:S03]  /*1100*/  @P0 FMUL.FTZ R20, R20, 0.5 ;  /* 0x3f00000014140820 */ /* 0x000fc60000410000 */
[----:B------:R-:W-:-:S04]  /*1110*/  @P0 FADD.FTZ R29, -R28, -RZ ;  /* 0x800000ff1c1d0221 */ /* 0x000fc80000010100 */
[----:B------:R-:W-:-:S04]  /*1120*/  @P0 FFMA R29, R28, R29, R21 ;  /* 0x0000001d1c1d0223 */ /* 0x000fc80000000015 */
[----:B------:R-:W-:Y:S01]  /*1130*/  @P0 FFMA R29, R29, R20, R28 ;  /* 0x000000141d1d0223 */ /* 0x000fe2000000001c */
[----:B------:R-:W-:-:S03]  /*1140*/  @!P0 IMAD.MOV.U32 R20, RZ, RZ, R0 ;  /* 0x000000ffff148224 */ /* 0x000fc600078e0000 */
[----:B------:R-:W-:-:S07]  /*1150*/  @P0 FMUL.FTZ R20, R29, 2.3283064365386962891e-10 ;  /* 0x2f8000001d140820 */ /* 0x000fce0000410000 */
.L_x_13:
[----:B------:R-:W-:Y:S01]  /*1160*/  HFMA2 R21, -RZ, RZ, 0, 0 ;  /* 0x00000000ff157431 */ /* 0x000fe200000001ff */
[----:B------:R-:W-:Y:S01]  /*1170*/  MOV R0, R20 ;  /* 0x0000001400007202 */ /* 0x000fe20000000f00 */
[----:B------:R-:W-:-:S04]  /*1180*/  IMAD.MOV.U32 R20, RZ, RZ, R30 ;  /* 0x000000ffff147224 */ /* 0x000fc800078e001e */
[----:B------:R-:W-:Y:S05]  /*1190*/  RET.REL.NODEC R20 `(_Z12portfolioVaRPfP17curandStateXORWOWS_S_S_ii) ;  /* 0xffffffec14987950 */ /* 0x000fea0003c3ffff */
.L_x_14:
[----:B------:R-:W-:-:S00]  /*11a0*/  BRA `(.L_x_14) ;  /* 0xfffffffc00fc7947 */ /* 0x000fc0000383ffff */
[----:B------:R-:W-:-:S00]  /*11b0*/  NOP ;  /* 0x0000000000007918 */ /* 0x000fc00000000000 */
        /* <DEDUP_REMOVED lines=12> */
.L_x_206:


//--------------------- .text._Z17monteCarloBarrierPfP17curandStateXORWOW10OptionDataf11BarrierTypeii --------------------------
	.section	.text._Z17monteCarloBarrierPfP17curandStateXORWOW10OptionDataf11BarrierTypeii,"ax",@progbits
	.align	128
        .global         _Z17monteCarloBarrierPfP17curandStateXORWOW10OptionDataf11BarrierTypeii
        .type           _Z17monteCarloBarrierPfP17curandStateXORWOW10OptionDataf11BarrierTypeii,@function
        .size           _Z17monteCarloBarrierPfP17curandStateXORWOW10OptionDataf11BarrierTypeii,(.L_x_208 - _Z17monteCarloBarrierPfP17curandStateXORWOW10OptionDataf11BarrierTypeii)
        .other          _Z17monteCarloBarrierPfP17curandStateXORWOW10OptionDataf11BarrierTypeii,@"STO_CUDA_ENTRY STV_DEFAULT"
_Z17monteCarloBarrierPfP17curandStateXORWOW10OptionDataf11BarrierTypeii:
.text._Z17monteCarloBarrierPfP17curandStateXORWOW10OptionDataf11BarrierTypeii:
[----:B------:R-:W-:Y:S01]  /*0000*/  LDC R1, c[0x0][0x37c] ;  /* 0x0000df00ff017b82 */ /* 0x000fe20000000800 */
[----:B------:R-:W0:Y:S07]  /*0010*/  S2R R3, SR_TID.X ;  /* 0x0000000000037919 */ /* 0x000e2e0000002100 */
[----:B------:R-:W0:Y:S01]  /*0020*/  S2UR UR4, SR_CTAID.X ;  /* 0x00000000000479c3 */ /* 0x000e220000002500 */
[----:B------:R-:W1:Y:S07]  /*0030*/  LDCU.64 UR8, c[0x0][0x358] ;  /* 0x00006b00ff0877ac */ /* 0x000e6e0008000a00 */
[----:B------:R-:W0:Y:S08]  /*0040*/  LDC R0, c[0x0][0x360] ;  /* 0x0000d800ff007b82 */ /* 0x000e300000000800 */
[----:B------:R-:W2:Y:S01]  /*0050*/  LDC.64 R12, c[0x0][0x388] ;  /* 0x0000e200ff0c7b82 */ /* 0x000ea20000000a00 */
[----:B0-----:R-:W-:Y:S01]  /*0060*/  IMAD R0, R0, UR4, R3 ;  /* 0x0000000400007c24 */ /* 0x001fe2000f8e0203 */
[----:B------:R-:W0:Y:S03]  /*0070*/  LDCU UR4, c[0x0][0x3b8] ;  /* 0x00007700ff0477ac */ /* 0x000e260008000800 */
[----:B--2---:R-:W-:-:S05]  /*0080*/  IMAD.WIDE R12, R0, 0x30, R12 ;  /* 0x00000030000c7825 */ /* 0x004fca00078e020c */
[----:B-1----:R1:W5:Y:S04]  /*0090*/  LDG.E R2, desc[UR8][R12.64+0x20] ;  /* 0x000020080c027981 */ /* 0x002368000c1e1900 */
[----:B------:R1:W5:Y:S04]  /*00a0*/  LDG.E.64 R14, desc[UR8][R12.64+0x28] ;  /* 0x000028080c0e7981 */ /* 0x000368000c1e1b00 */
[----:B------:R1:W5:Y:S04]  /*00b0*/  LDG.E.64 R16, desc[UR8][R12.64] ;  /* 0x000000080c107981 */ /* 0x000368000c1e1b00 */
[----:B------:R1:W5:Y:S04]  /*00c0*/  LDG.E.64 R18, desc[UR8][R12.64+0x8] ;  /* 0x000008080c127981 */ /* 0x000368000c1e1b00 */
[----:B------:R1:W5:Y:S04]  /*00d0*/  LDG.E.64 R20, desc[UR8][R12.64+0x10] ;  /* 0x000010080c147981 */ /* 0x000368000c1e1b00 */
[----:B------:R1:W5:Y:S01]  /*00e0*/  LDG.E.64 R22, desc[UR8][R12.64+0x18] ;  /* 0x000018080c167981 */ /* 0x000362000c1e1b00 */
[----:B0-----:R-:W-:Y:S01]  /*00f0*/  I2FP.F32.S32 R4, UR4 ;  /* 0x0000000400047c45 */ /* 0x001fe20008201400 */
[----:B------:R-:W0:Y:S03]  /*0100*/  LDCU UR4, c[0x0][0x3a0] ;  /* 0x00007400ff0477ac */ /* 0x000e260008000800 */
[----:B------:R-:W2:Y:S01]  /*0110*/  MUFU.RCP R3, R4 ;  /* 0x0000000400037308 */ /* 0x000ea20000001000 */
[----:B0-----:R-:W-:-:S02]  /*0120*/  IMAD.U32 R7, RZ, RZ, UR4 ;  /* 0x00000004ff077e24 */ /* 0x001fc4000f8e00ff */
[----:B--2---:R-:W-:-:S05]  /*0130*/  FFMA R6, -R4, R3, 1 ;  /* 0x3f80000004067423 */ /* 0x004fca0000000103 */
[----:B------:R-:W0:Y:S01]  /*0140*/  FCHK P0, R7, R4 ;  /* 0x0000000407007302 */ /* 0x000e220000000000 */
[----:B------:R-:W-:-:S04]  /*0150*/  FFMA R3, R3, R6, R3 ;  /* 0x0000000603037223 */ /* 0x000fc80000000003 */
[----:B------:R-:W-:-:S04]  /*0160*/  FFMA R5, R3, UR4, RZ ;  /* 0x0000000403057c23 */ /* 0x000fc800080000ff */
[----:B------:R-:W-:-:S04]  /*0170*/  FFMA R6, -R4, R5, UR4 ;  /* 0x0000000404067e23 */ /* 0x000fc80008000105 */
[----:B------:R-:W-:Y:S01]  /*0180*/  FFMA R24, R3, R6, R5 ;  /* 0x0000000603187223 */ /* 0x000fe20000000005 */
[----:B01----:R-:W-:Y:S06]  /*0190*/  @!P0 BRA `(.L_x_15) ;  /* 0x0000000000188947 */ /* 0x003fec0003800000 */
[----:B------:R-:W0:Y:S01]  /*01a0*/  LDCU UR4, c[0x0][0x3a0] ;  /* 0x00007400ff0477ac */ /* 0x000e220008000800 */
[----:B------:R-:W-:Y:S01]  /*01b0*/  IMAD.MOV.U32 R3, RZ, RZ, R4 ;  /* 0x000000ffff037224 */ /* 0x000fe200078e0004 */
[----:B------:R-:W-:Y:S02]  /*01c0*/  MOV R8, 0x1f0 ;  /* 0x000001f000087802 */ /* 0x000fe40000000f00 */
[----:B0-----:R-:W-:-:S07]  /*01d0*/  MOV R4, UR4 ;  /* 0x0000000400047c02 */ /* 0x001fce0008000f00 */
[----:B-----5:R-:W-:Y:S05]  /*01e0*/  CALL.REL.NOINC `($__internal_2_$__cuda_sm3x_div_rn_noftz_f32_slowpath) ;  /* 0x0000001800747944 */ /* 0x020fea0003c00000 */
[----:B------:R-:W-:-:S07]  /*01f0*/  IMAD.MOV.U32 R24, RZ, RZ, R3 ;  /* 0x000000ffff187224 */ /* 0x000fce00078e0003 */
.L_x_15:
[----:B------:R-:W0:Y:S01]  /*0200*/  LDC.64 R4, c[0x0][0x398] ;  /* 0x0000e600ff047b82 */ /* 0x000e220000000a00 */
[----:B------:R-:W-:Y:S01]  /*0210*/  VIADD R6, R24, 0xf3000000 ;  /* 0xf300000018067836 */ /* 0x000fe20000000000 */
[----:B------:R1:W2:Y:S01]  /*0220*/  MUFU.RSQ R7, R24 ;  /* 0x0000001800077308 */ /* 0x0002a20000001400 */
[----:B------:R-:W-:Y:S03]  /*0230*/  BSSY.RECONVERGENT B0, `(.L_x_16) ;  /* 0x0000010000007945 */ /* 0x000fe60003800200 */
[----:B------:R-:W-:Y:S01]  /*0240*/  ISETP.GT.U32.AND P0, PT, R6, 0x727fffff, PT ;  /* 0x727fffff0600780c */ /* 0x000fe20003f04070 */
[----:B0-----:R-:W-:-:S04]  /*0250*/  FMUL R3, R5, -0.5 ;  /* 0xbf00000005037820 */ /* 0x001fc80000400000 */
[----:B------:R-:W-:-:S04]  /*0260*/  FFMA R3, R3, R5, R4 ;  /* 0x0000000503037223 */ /* 0x000fc80000000004 */
[----:B------:R-:W-:-:S04]  /*0270*/  FMUL R3, R3, R24 ;  /* 0x0000001803037220 */ /* 0x000fc80000400000 */
[----:B-12---:R-:W-:Y:S05]  /*0280*/  @!P0 BRA `(.L_x_17) ;  /* 0x0000000000188947 */ /* 0x006fea0003800000 */
[----:B------:R-:W-:Y:S01]  /*0290*/  BSSY.RECONVERGENT B1, `(.L_x_18) ;  /* 0x0000003000017945 */ /* 0x000fe20003800200 */
[----:B------:R-:W-:-:S07]  /*02a0*/  MOV R33, 0x2c0 ;  /* 0x000002c000217802 */ /* 0x000fce0000000f00 */
[----:B-----5:R-:W-:Y:S05]  /*02b0*/  CALL.REL.NOINC `($__internal_1_$__cuda_sm20_sqrt_rn_f32_slowpath) ;  /* 0x0000001400e47944 */ /* 0x020fea0003c00000 */
[----:B------:R-:W-:Y:S05]  /*02c0*/  BSYNC.RECONVERGENT B1 ;  /* 0x0000000000017941 */ /* 0x000fea0003800200 */
.L_x_18:
[----:B------:R-:W-:Y:S01]  /*02d0*/  MOV R6, R27 ;  /* 0x0000001b00067202 */ /* 0x000fe20000000f00 */
[----:B------:R-:W-:Y:S06]  /*02e0*/  BRA `(.L_x_19) ;  /* 0x0000000000107947 */ /* 0x000fec0003800000 */
.L_x_17:
[C---:B------:R-:W-:Y:S01]  /*02f0*/  FMUL.FTZ R5, R7.reuse, R24 ;  /* 0x0000001807057220 */ /* 0x040fe20000410000 */
[----:B------:R-:W-:-:S03]  /*0300*/  FMUL.FTZ R4, R7, 0.5 ;  /* 0x3f00000007047820 */ /* 0x000fc60000410000 */
[----:B------:R-:W-:-:S04]  /*0310*/  FFMA R6, -R5, R5, R24 ;  /* 0x0000000505067223 */ /* 0x000fc80000000118 */
[----:B------:R-:W-:-:S07]  /*0320*/  FFMA R6, R6, R4, R5 ;  /* 0x0000000406067223 */ /* 0x000fce0000000005 */
.L_x_19:
[----:B------:R-:W-:Y:S05]  /*0330*/  BSYNC.RECONVERGENT B0 ;  /* 0x0000000000007941 */ /* 0x000fea0003800200 */
.L_x_16:
[----:B------:R-:W0:Y:S01]  /*0340*/  LDCU UR10, c[0x0][0x3bc] ;  /* 0x00007780ff0a77ac */ /* 0x000e220008000800 */
[----:B------:R-:W-:Y:S01]  /*0350*/  IMAD.MOV.U32 R4, RZ, RZ, RZ ;  /* 0x000000ffff047224 */ /* 0x000fe200078e00ff */
[----:B------:R-:W1:Y:S01]  /*0360*/  LDCU UR4, c[0x0][0x39c] ;  /* 0x00007380ff0477ac */ /* 0x000e620008000800 */
[----:B0-----:R-:W-:Y:S01]  /*0370*/  UISETP.GE.AND UP0, UPT, UR10, 0x1, UPT ;  /* 0x000000010a00788c */ /* 0x001fe2000bf06270 */
[----:B-1----:R-:W-:-:S08]  /*0380*/  FMUL R6, R6, UR4 ;  /* 0x0000000406067c20 */ /* 0x002fd00008400000 */
[----:B------:R-:W-:Y:S05]  /*0390*/  BRA.U !UP0, `(.L_x_20) ;  /* 0x0000001508487547 */ /* 0x000fea000b800000 */
[----:B------:R-:W0:Y:S02]  /*03a0*/  LDCU UR4, c[0x0][0x3b8] ;  /* 0x00007700ff0477ac */ /* 0x000e240008000800 */
[----:B0-----:R-:W-:-:S09]  /*03b0*/  UISETP.GE.AND UP0, UPT, UR4, 0x1, UPT ;  /* 0x000000010400788c */ /* 0x001fd2000bf06270 */
[----:B------:R-:W-:Y:S05]  /*03c0*/  BRA.U !UP0, `(.L_x_21) ;  /* 0x0000001108187547 */ /* 0x000fea000b800000 */
[----:B------:R-:W-:Y:S01]  /*03d0*/  IMAD.MOV.U32 R4, RZ, RZ, RZ ;  /* 0x000000ffff047224 */ /* 0x000fe200078e00ff */
[----:B------:R-:W-:-:S06]  /*03e0*/  UMOV UR4, URZ ;  /* 0x000000ff00047c82 */ /* 0x000fcc0008000000 */
.L_x_39:
[----:B------:R-:W0:Y:S01]  /*03f0*/  LDCU UR5, c[0x0][0x390] ;  /* 0x00007200ff0577ac */ /* 0x000e220008000800 */
[----:B------:R-:W-:Y:S02]  /*0400*/  PRMT R5, RZ, 0x7610, R5 ;  /* 0x00007610ff057816 */ /* 0x000fe40000000005 */
[----:B0-----:R-:W-:Y:S01]  /*0410*/  MOV R7, UR5 ;  /* 0x0000000500077c02 */ /* 0x001fe20008000f00 */
[----:B------:R-:W-:-:S06]  /*0420*/  UMOV UR5, URZ ;  /* 0x000000ff00057c82 */ /* 0x000fcc0008000000 */
.L_x_33:
[----:B-----5:R-:W-:Y:S01]  /*0430*/  SHF.R.U32.HI R24, RZ, 0x2, R17 ;  /* 0x00000002ff187819 */ /* 0x020fe20000011611 */
[----:B------:R-:W-:Y:S01]  /*0440*/  IMAD.SHL.U32 R26, R21, 0x10, RZ ;  /* 0x00000010151a7824 */ /* 0x000fe200078e00ff */
[----:B------:R-:W-:Y:S01]  /*0450*/  SHF.R.U32.HI R25, RZ, 0x2, R18 ;  /* 0x00000002ff197819 */ /* 0x000fe20000011612 */
[----:B------:R-:W-:Y:S01]  /*0460*/  HFMA2 R30, -RZ, RZ, 0.1171875, 0 ;  /* 0x2f800000ff1e7431 */ /* 0x000fe200000001ff */
[----:B------:R-:W-:Y:S01]  /*0470*/  LOP3.LUT R24, R24, R17, RZ, 0x3c, !PT ;  /* 0x0000001118187212 */ /* 0x000fe200078e3cff */
[----:B------:R-:W-:Y:S01]  /*0480*/  UMOV UR6, 0x54442d18 ;  /* 0x54442d1800067882 */ /* 0x000fe20000000000 */
[----:B------:R-:W-:Y:S01]  /*0490*/  LOP3.LUT R25, R25, R18, RZ, 0x3c, !PT ;  /* 0x0000001219197212 */ /* 0x000fe200078e3cff */
[----:B------:R-:W-:Y:S01]  /*04a0*/  UMOV UR7, 0x401921fb ;  /* 0x401921fb00077882 */ /* 0x000fe20000000000 */
[----:B------:R-:W-:Y:S01]  /*04b0*/  IMAD.MOV.U32 R35, RZ, RZ, 0x3e055027 ;  /* 0x3e055027ff237424 */ /* 0x000fe200078e00ff */
[----:B------:R-:W-:Y:S01]  /*04c0*/  UIADD3 UR5, UPT, UPT, UR5, 0x1, URZ ;  /* 0x0000000105057890 */ /* 0x000fe2000fffe0ff */
[----:B------:R-:W-:Y:S01]  /*04d0*/  IMAD.SHL.U32 R17, R24, 0x2, RZ ;  /* 0x0000000218117824 */ /* 0x000fe200078e00ff */
[----:B------:R-:W-:Y:S04]  /*04e0*/  BSSY.RECONVERGENT B0, `(.L_x_22) ;  /* 0x0000099000007945 */ /* 0x000fe80003800200 */
[----:B------:R-:W-:-:S04]  /*04f0*/  LOP3.LUT R17, R21, R26, R17, 0x96, !PT ;  /* 0x0000001a15117212 */ /* 0x000fc800078e9611 */
[----:B------:R-:W-:Y:S01]  /*0500*/  LOP3.LUT R27, R17, R24, RZ, 0x3c, !PT ;  /* 0x00000018111b7212 */ /* 0x000fe200078e3cff */
[----:B------:R-:W-:-:S03]  /*0510*/  IMAD.SHL.U32 R24, R25, 0x2, RZ ;  /* 0x0000000219187824 */ /* 0x000fc600078e00ff */
[C---:B------:R-:W-:Y:S01]  /*0520*/  IADD3 R17, PT, PT, R16.reuse, 0x587c5, R27 ;  /* 0x000587c510117810 */ /* 0x040fe20007ffe01b */
[----:B------:R-:W-:Y:S01]  /*0530*/  IMAD.SHL.U32 R18, R27, 0x10, RZ ;  /* 0x000000101b127824 */ /* 0x000fe200078e00ff */
[----:B------:R-:W-:Y:S02]  /*0540*/  IADD3 R16, PT, PT, R16, 0xb0f8a, RZ ;  /* 0x000b0f8a10107810 */ /* 0x000fe40007ffe0ff */
[----:B------:R-:W-:Y:S02]  /*0550*/  I2FP.F32.U32 R17, R17 ;  /* 0x0000001100117245 */ /* 0x000fe40000201000 */
[----:B------:R-:W-:-:S03]  /*0560*/  LOP3.LUT R18, R25, R24, R18, 0x96, !PT ;  /* 0x0000001819127212 */ /* 0x000fc600078e9612 */
[----:B------:R-:W-:Y:S01]  /*0570*/  FFMA R17, R17, R30, 1.1641532182693481445e-10 ;  /* 0x2f00000011117423 */ /* 0x000fe2000000001e */
[----:B------:R-:W-:-:S04]  /*0580*/  LOP3.LUT R33, R18, R27, RZ, 0x3c, !PT ;  /* 0x0000001b12217212 */ /* 0x000fc800078e3cff */
[----:B------:R-:W-:Y:S01]  /*0590*/  FSETP.GEU.AND P0, PT, R17, 1.175494350822287508e-38, PT ;  /* 0x008000001100780b */ /* 0x000fe20003f0e000 */
[----:B------:R-:W-:-:S05]  /*05a0*/  IMAD.IADD R18, R33, 0x1, R16 ;  /* 0x0000000121127824 */ /* 0x000fca00078e0210 */
[----:B------:R-:W-:-:S05]  /*05b0*/  I2FP.F32.U32 R18, R18 ;  /* 0x0000001200127245 */ /* 0x000fca0000201000 */
[----:B------:R-:W-:Y:S02]  /*05c0*/  FFMA R30, R18, R30, 1.1641532182693481445e-10 ;  /* 0x2f000000121e7423 */ /* 0x000fe4000000001e */
[----:B------:R-:W-:Y:S02]  /*05d0*/  @!P0 FMUL R17, R17, 8388608 ;  /* 0x4b00000011118820 */ /* 0x000fe40000400000 */
[----:B------:R-:W0:Y:S02]  /*05e0*/  F2F.F64.F32 R24, R30 ;  /* 0x0000001e00187310 */ /* 0x000e240000201800 */
[C---:B------:R-:W-:Y:S01]  /*05f0*/  VIADD R18, R17.reuse, 0xc0d55555 ;  /* 0xc0d5555511127836 */ /* 0x040fe20000000000 */
[----:B------:R-:W-:-:S04]  /*0600*/  FSETP.NEU.AND P1, PT, R17, RZ, PT ;  /* 0x000000ff1100720b */ /* 0x000fc80003f2d000 */
[----:B------:R-:W-:-:S04]  /*0610*/  LOP3.LUT R18, R18, 0xff800000, RZ, 0xc0, !PT ;  /* 0xff80000012127812 */ /* 0x000fc800078ec0ff */
[----:B------:R-:W-:Y:S01]  /*0620*/  IADD3 R26, PT, PT, R17, -R18, RZ ;  /* 0x80000012111a7210 */ /* 0x000fe20007ffe0ff */
[----:B0-----:R-:W-:-:S04]  /*0630*/  DMUL R24, R24, UR6 ;  /* 0x0000000618187c28 */ /* 0x001fc80008000000 */
[----:B------:R-:W-:Y:S01]  /*0640*/  FADD R26, R26, -1 ;  /* 0xbf8000001a1a7421 */ /* 0x000fe20000000000 */
[----:B------:R-:W0:Y:S03]  /*0650*/  LDCU UR6, c[0x0][0x3b8] ;  /* 0x00007700ff0677ac */ /* 0x000e260008000800 */
[C---:B------:R-:W-:Y:S01]  /*0660*/  FFMA R35, R26.reuse, -R35, 0.14084610342979431152 ;  /* 0x3e1039f61a237423 */ /* 0x040fe20000000823 */
[----:B------:R1:W2:Y:S03]  /*0670*/  F2F.F32.F64 R31, R24 ;  /* 0x00000018001f7310 */ /* 0x0002a60000301000 */
[----:B------:R-:W-:-:S04]  /*0680*/  FFMA R35, R26, R35, -0.12148627638816833496 ;  /* 0xbdf8cdcc1a237423 */ /* 0x000fc80000000023 */
[----:B------:R-:W-:Y:S01]  /*0690*/  FFMA R35, R26, R35, 0.13980610668659210205 ;  /* 0x3e0f29551a237423 */ /* 0x000fe20000000023 */
[----:B-1----:R-:W-:-:S03]  /*06a0*/  I2FP.F32.S32 R25, R18 ;  /* 0x0000001200197245 */ /* 0x002fc60000201400 */
[C---:B------:R-:W-:Y:S01]  /*06b0*/  FFMA R35, R26.reuse, R35, -0.16684235632419586182 ;  /* 0xbe2ad8b91a237423 */ /* 0x040fe20000000023 */
[----:B------:R-:W-:Y:S02]  /*06c0*/  FSEL R24, RZ, -23, P0 ;  /* 0xc1b80000ff187808 */ /* 0x000fe40000000000 */
[----:B------:R-:W-:Y:S01]  /*06d0*/  ISETP.GT.U32.AND P0, PT, R17, 0x7f7fffff, PT ;  /* 0x7f7fffff1100780c */ /* 0x000fe20003f04070 */
[----:B--2---:R-:W-:Y:S01]  /*06e0*/  FMUL R32, R31, 0.63661974668502807617 ;  /* 0x3f22f9831f207820 */ /* 0x004fe20000400000 */
[C---:B------:R-:W-:Y:S01]  /*06f0*/  FFMA R35, R26.reuse, R35, 0.20012299716472625732 ;  /* 0x3e4ced0b1a237423 */ /* 0x040fe20000000023 */
[----:B------:R-:W-:Y:S01]  /*0700*/  FFMA R25, R25, 1.1920928955078125e-07, R24 ;  /* 0x3400000019197823 */ /* 0x000fe20000000018 */
[----:B0-----:R-:W-:Y:S02]  /*0710*/  UISETP.NE.AND UP0, UPT, UR5, UR6, UPT ;  /* 0x000000060500728c */ /* 0x001fe4000bf05270 */
[C---:B------:R-:W-:Y:S01]  /*0720*/  FFMA R35, R26.reuse, R35, -0.24999669194221496582 ;  /* 0xbe7fff221a237423 */ /* 0x040fe20000000023 */
[----:B------:R-:W0:Y:S03]  /*0730*/  F2I.NTZ R32, R32 ;  /* 0x0000002000207305 */ /* 0x000e260000203100 */
[----:B------:R-:W-:-:S04]  /*0740*/  FFMA R35, R26, R35, 0.33333182334899902344 ;  /* 0x3eaaaa781a237423 */ /* 0x000fc80000000023 */
[----:B------:R-:W-:-:S04]  /*0750*/  FFMA R35, R26, R35, -0.5 ;  /* 0xbf0000001a237423 */ /* 0x000fc80000000023 */
[----:B------:R-:W-:Y:S01]  /*0760*/  FMUL R35, R26, R35 ;  /* 0x000000231a237220 */ /* 0x000fe20000400000 */
[----:B0-----:R-:W-:-:S03]  /*0770*/  I2FP.F32.S32 R18, R32 ;  /* 0x0000002000127245 */ /* 0x001fc60000201400 */
[----:B------:R-:W-:Y:S02]  /*0780*/  FFMA R26, R26, R35, R26 ;  /* 0x000000231a1a7223 */ /* 0x000fe4000000001a */
[C---:B------:R-:W-:Y:S02]  /*0790*/  FFMA R35, R18.reuse, -1.5707962512969970703, R31 ;  /* 0xbfc90fda12237823 */ /* 0x040fe4000000001f */
[----:B------:R-:W-:Y:S02]  /*07a0*/  FFMA R25, R25, 0.69314718246459960938, R26 ;  /* 0x3f31721819197823 */ /* 0x000fe4000000001a */
[----:B------:R-:W-:-:S04]  /*07b0*/  FFMA R35, R18, -7.5497894158615963534e-08, R35 ;  /* 0xb3a2216812237823 */ /* 0x000fc80000000023 */
[----:B------:R-:W-:Y:S01]  /*07c0*/  FFMA R24, R18, -5.3903029534742383927e-15, R35 ;  /* 0xa7c234c512187823 */ /* 0x000fe20000000023 */
[----:B------:R-:W-:-:S04]  /*07d0*/  IMAD.MOV.U32 R18, RZ, RZ, 0x7f800000 ;  /* 0x7f800000ff127424 */ /* 0x000fc800078e00ff */
[----:B------:R-:W-:Y:S01]  /*07e0*/  @P0 FFMA R25, R17, R18, +INF ;  /* 0x7f80000011190423 */ /* 0x000fe20000000012 */
[----:B------:R-:W-:Y:S01]  /*07f0*/  FSETP.GE.AND P0, PT, |R31|, 105615, PT ;  /* 0x47ce47801f00780b */ /* 0x000fe20003f06200 */
[----:B------:R-:W-:Y:S01]  /*0800*/  IMAD.MOV.U32 R18, RZ, RZ, R20 ;  /* 0x000000ffff127224 */ /* 0x000fe200078e0014 */
[----:B------:R-:W-:Y:S01]  /*0810*/  MOV R17, R19 ;  /* 0x0000001300117202 */ /* 0x000fe20000000f00 */
[----:B------:R-:W-:Y:S01]  /*0820*/  FMUL R25, R25, -2 ;  /* 0xc000000019197820 */ /* 0x000fe20000400000 */
[----:B------:R-:W-:Y:S01]  /*0830*/  IMAD.MOV.U32 R19, RZ, RZ, R21 ;  /* 0x000000ffff137224 */ /* 0x000fe200078e0015 */
[----:B------:R-:W-:Y:S01]  /*0840*/  MOV R20, R27 ;  /* 0x0000001b00147202 */ /* 0x000fe20000000f00 */
[----:B------:R-:W-:Y:S02]  /*0850*/  IMAD.MOV.U32 R21, RZ, RZ, R33 ;  /* 0x000000ffff157224 */ /* 0x000fe400078e0021 */
[----:B------:R-:W-:-:S05]  /*0860*/  FSEL R30, R25, +INF , P1 ;  /* 0x7f800000191e7808 */ /* 0x000fca0000800000 */
[----:B------:R-:W-:Y:S05]  /*0870*/  @!P0 BRA `(.L_x_23) ;  /* 0x00000004007c8947 */ /* 0x000fea0003800000 */
[----:B------:R-:W-:-:S13]  /*0880*/  FSETP.NEU.AND P0, PT, |R31|, +INF , PT ;  /* 0x7f8000001f00780b */ /* 0x000fda0003f0d200 */
[----:B------:R-:W-:Y:S05]  /*0890*/  @!P0 BRA `(.L_x_24) ;  /* 0x00000004006c8947 */ /* 0x000fea0003800000 */
[----:B------:R-:W-:Y:S01]  /*08a0*/  IMAD.SHL.U32 R24, R31, 0x100, RZ ;  /* 0x000001001f187824 */ /* 0x000fe200078e00ff */
[----:B------:R-:W-:Y:S01]  /*08b0*/  CS2R R32, SRZ ;  /* 0x0000000000207805 */ /* 0x000fe2000001ff00 */
[----:B------:R-:W0:Y:S03]  /*08c0*/  LDCU.64 UR10, c[0x4][0x40] ;  /* 0x01000800ff0a77ac */ /* 0x000e260008000a00 */
[----:B------:R-:W-:Y:S01]  /*08d0*/  LOP3.LUT R35, R24, 0x80000000, RZ, 0xfc, !PT ;  /* 0x8000000018237812 */ /* 0x000fe200078efcff */
[----:B------:R-:W-:Y:S01]  /*08e0*/  UMOV UR7, URZ ;  /* 0x000000ff00077c82 */ /* 0x000fe20008000000 */
[----:B------:R-:W-:-:S05]  /*08f0*/  UMOV UR6, URZ ;  /* 0x000000ff00067c82 */ /* 0x000fca0008000000 */
.L_x_25:
[----:B0-----:R-:W-:Y:S01]  /*0900*/  MOV R24, UR10 ;  /* 0x0000000a00187c02 */ /* 0x001fe20008000f00 */
[----:B------:R-:W-:-:S05]  /*0910*/  IMAD.U32 R25, RZ, RZ, UR11 ;  /* 0x0000000bff197e24 */ /* 0x000fca000f8e00ff */
[----:B------:R-:W2:Y:S01]  /*0920*/  LDG.E.CONSTANT R24, desc[UR8][R24.64] ;  /* 0x0000000818187981 */ /* 0x000ea2000c1e9900 */
[----:B------:R-:W-:Y:S01]  /*0930*/  UIADD3 UR6, UPT, UPT, UR6, 0x1, URZ ;  /* 0x0000000106067890 */ /* 0x000fe2000fffe0ff */
[C---:B------:R-:W-:Y:S01]  /*0940*/  ISETP.EQ.AND P0, PT, R32.reuse, RZ, PT ;  /* 0x000000ff2000720c */ /* 0x040fe20003f02270 */
[----:B------:R-:W-:Y:S01]  /*0950*/  UIADD3 UR10, UP2, UPT, UR10, 0x4, URZ ;  /* 0x000000040a0a7890 */ /* 0x000fe2000ff5e0ff */
[C---:B------:R-:W-:Y:S01]  /*0960*/  ISETP.EQ.AND P1, PT, R32.reuse, 0x4, PT ;  /* 0x000000042000780c */ /* 0x040fe20003f22270 */
[----:B------:R-:W-:Y:S01]  /*0970*/  UISETP.NE.AND UP1, UPT, UR6, 0x6, UPT ;  /* 0x000000060600788c */ /* 0x000fe2000bf25270 */
[C---:B------:R-:W-:Y:S01]  /*0980*/  ISETP.EQ.AND P2, PT, R32.reuse, 0x8, PT ;  /* 0x000000082000780c */ /* 0x040fe20003f42270 */
[----:B------:R-:W-:Y:S01]  /*0990*/  UIADD3.X UR11, UPT, UPT, URZ, UR11, URZ, UP2, !UPT ;  /* 0x0000000bff0b7290 */ /* 0x000fe200097fe4ff */
[C---:B------:R-:W-:Y:S02]  /*09a0*/  ISETP.EQ.AND P3, PT, R32.reuse, 0xc, PT ;  /* 0x0000000c2000780c */ /* 0x040fe40003f62270 */
[----:B------:R-:W-:-:S02]  /*09b0*/  ISETP.EQ.AND P4, PT, R32, 0x10, PT ;  /* 0x000000102000780c */ /* 0x000fc40003f82270 */
[C---:B------:R-:W-:Y:S01]  /*09c0*/  ISETP.EQ.AND P5, PT, R32.reuse, 0x14, PT ;  /* 0x000000142000780c */ /* 0x040fe20003fa2270 */
[----:B------:R-:W-:Y:S02]  /*09d0*/  VIADD R32, R32, 0x4 ;  /* 0x0000000420207836 */ /* 0x000fe40000000000 */
[----:B--2---:R-:W-:-:S03]  /*09e0*/  IMAD.WIDE.U32 R26, R24, R35, RZ ;  /* 0x00000023181a7225 */ /* 0x004fc600078e00ff */
[----:B------:R-:W-:-:S04]  /*09f0*/  IADD3 R26, P6, PT, R26, R33, RZ ;  /* 0x000000211a1a7210 */ /* 0x000fc80007fde0ff */
[----:B------:R-:W-:Y:S01]  /*0a00*/  IADD3.X R33, PT, PT, R27, UR7, RZ, P6, !PT ;  /* 0x000000071b217c10 */ /* 0x000fe2000b7fe4ff */
[--C-:B------:R-:W-:Y:S01]  /*0a10*/  @P0 IMAD.MOV.U32 R9, RZ, RZ, R26.reuse ;  /* 0x000000ffff090224 */ /* 0x100fe200078e001a */
[-C--:B------:R-:W-:Y:S01]  /*0a20*/  @P1 MOV R10, R26.reuse ;  /* 0x0000001a000a1202 */ /* 0x080fe20000000f00 */
[--C-:B------:R-:W-:Y:S01]  /*0a30*/  @P2 IMAD.MOV.U32 R11, RZ, RZ, R26.reuse ;  /* 0x000000ffff0b2224 */ /* 0x100fe200078e001a */
[-C--:B------:R-:W-:Y:S01]  /*0a40*/  @P3 MOV R28, R26.reuse ;  /* 0x0000001a001c3202 */ /* 0x080fe20000000f00 */
[----:B------:R-:W-:Y:S01]  /*0a50*/  @P4 IMAD.MOV.U32 R29, RZ, RZ, R26 ;  /* 0x000000ffff1d4224 */ /* 0x000fe200078e001a */
[----:B------:R-:W-:Y:S01]  /*0a60*/  @P5 MOV R8, R26 ;  /* 0x0000001a00085202 */ /* 0x000fe20000000f00 */
[----:B------:R-:W-:Y:S06]  /*0a70*/  BRA.U UP1, `(.L_x_25) ;  /* 0xfffffffd01a07547 */ /* 0x000fec000b83ffff */
[----:B------:R-:W-:Y:S01]  /*0a80*/  SHF.R.U32.HI R24, RZ, 0x17, R31 ;  /* 0x00000017ff187819 */ /* 0x000fe2000001161f */
[----:B------:R-:W-:Y:S03]  /*0a90*/  BSSY.RECONVERGENT B1, `(.L_x_26) ;  /* 0x0000028000017945 */ /* 0x000fe60003800200 */
[C---:B------:R-:W-:Y:S02]  /*0aa0*/  LOP3.LUT R25, R24.reuse, 0xe0, RZ, 0xc0, !PT ;  /* 0x000000e018197812 */ /* 0x040fe400078ec0ff */
[----:B------:R-:W-:Y:S02]  /*0ab0*/  LOP3.LUT P6, RZ, R24, 0x1f, RZ, 0xc0, !PT ;  /* 0x0000001f18ff7812 */ /* 0x000fe400078cc0ff */
[----:B------:R-:W-:-:S04]  /*0ac0*/  IADD3 R25, PT, PT, R25, -0x80, RZ ;  /* 0xffffff8019197810 */ /* 0x000fc80007ffe0ff */
        /* <DEDUP_REMOVED lines=14> */
[----:B------:R-:W-:Y:S01]  /*0bb0*/  @P1 IMAD.MOV.U32 R25, RZ, RZ, R11 ;  /* 0x000000ffff191224 */ /* 0x000fe200078e000b */
[----:B------:R-:W-:Y:S01]  /*0bc0*/  @P2 MOV R32, R11 ;  /* 0x0000000b00202202 */ /* 0x000fe20000000f00 */
[----:B------:R-:W-:Y:S01]  /*0bd0*/  @P0 IMAD.MOV.U32 R25, RZ, RZ, R28 ;  /* 0x000000ffff190224 */ /* 0x000fe200078e001c */
[----:B------:R-:W-:-:S02]  /*0be0*/  @P1 MOV R32, R28 ;  /* 0x0000001c00201202 */ /* 0x000fc40000000f00 */
[----:B------:R-:W-:-:S03]  /*0bf0*/  @P0 MOV R32, R29 ;  /* 0x0000001d00200202 */ /* 0x000fc60000000f00 */
[----:B------:R-:W-:Y:S01]  /*0c00*/  @P3 IMAD.MOV.U32 R25, RZ, RZ, R29 ;  /* 0x000000ffff193224 */ /* 0x000fe200078e001d */
[----:B------:R-:W-:Y:S01]  /*0c10*/  @P3 MOV R32, R8 ;  /* 0x0000000800203202 */ /* 0x000fe20000000f00 */
[----:B------:R-:W-:Y:S01]  /*0c20*/  @P5 IMAD.MOV.U32 R25, RZ, RZ, R8 ;  /* 0x000000ffff195224 */ /* 0x000fe200078e0008 */
[----:B------:R-:W-:Y:S01]  /*0c30*/  @P5 MOV R32, R33 ;  /* 0x0000002100205202 */ /* 0x000fe20000000f00 */
[----:B------:R-:W-:Y:S01]  /*0c40*/  @P4 IMAD.MOV.U32 R25, RZ, RZ, R33 ;  /* 0x000000ffff194224 */ /* 0x000fe200078e0021 */
[----:B------:R-:W-:Y:S06]  /*0c50*/  @!P6 BRA `(.L_x_27) ;  /* 0x00000000002ce947 */ /* 0x000fec0003800000 */
[----:B------:R-:W-:Y:S01]  /*0c60*/  @P2 MOV R26, R9 ;  /* 0x00000009001a2202 */ /* 0x000fe20000000f00 */
[----:B------:R-:W-:Y:S01]  /*0c70*/  @P1 IMAD.MOV.U32 R26, RZ, RZ, R10 ;  /* 0x000000ffff1a1224 */ /* 0x000fe200078e000a */
[----:B------:R-:W-:Y:S01]  /*0c80*/  @P0 MOV R26, R11 ;  /* 0x0000000b001a0202 */ /* 0x000fe20000000f00 */
[----:B------:R-:W-:Y:S01]  /*0c90*/  @P3 IMAD.MOV.U32 R26, RZ, RZ, R28 ;  /* 0x000000ffff1a3224 */ /* 0x000fe200078e001c */
[----:B------:R-:W-:Y:S02]  /*0ca0*/  ISETP.EQ.AND P0, PT, R27, 0x8, PT ;  /* 0x000000081b00780c */ /* 0x000fe40003f02270 */
[----:B------:R-:W-:Y:S01]  /*0cb0*/  @P5 MOV R26, R29 ;  /* 0x0000001d001a5202 */ /* 0x000fe20000000f00 */
[----:B------:R-:W-:Y:S01]  /*0cc0*/  @P4 IMAD.MOV.U32 R26, RZ, RZ, R8 ;  /* 0x000000ffff1a4224 */ /* 0x000fe200078e0008 */
[----:B------:R-:W-:-:S04]  /*0cd0*/  LOP3.LUT R24, R24, 0x1f, RZ, 0xc0, !PT ;  /* 0x0000001f18187812 */ /* 0x000fc800078ec0ff */
[----:B------:R-:W-:-:S05]  /*0ce0*/  SHF.L.W.U32.HI R32, R25, R24, R32 ;  /* 0x0000001819207219 */ /* 0x000fca0000010e20 */
[----:B------:R-:W-:-:S04]  /*0cf0*/  @P0 MOV R26, R33 ;  /* 0x00000021001a0202 */ /* 0x000fc80000000f00 */
[----:B------:R-:W-:-:S07]  /*0d00*/  SHF.L.W.U32.HI R25, R26, R24, R25 ;  /* 0x000000181a197219 */ /* 0x000fce0000010e19 */
.L_x_27:
[----:B------:R-:W-:Y:S05]  /*0d10*/  BSYNC.RECONVERGENT B1 ;  /* 0x0000000000017941 */ /* 0x000fea0003800200 */
.L_x_26:
[C---:B------:R-:W-:Y:S01]  /*0d20*/  SHF.L.W.U32.HI R34, R25.reuse, 0x2, R32 ;  /* 0x0000000219227819 */ /* 0x040fe20000010e20 */
[----:B------:R-:W-:Y:S01]  /*0d30*/  IMAD.SHL.U32 R25, R25, 0x4, RZ ;  /* 0x0000000419197824 */ /* 0x000fe200078e00ff */
[----:B------:R-:W-:Y:S01]  /*0d40*/  UMOV UR6, 0x54442d19 ;  /* 0x54442d1900067882 */ /* 0x000fe20000000000 */
[----:B------:R-:W-:Y:S01]  /*0d50*/  UMOV UR7, 0x3bf921fb ;  /* 0x3bf921fb00077882 */ /* 0x000fe20000000000 */
[----:B------:R-:W-:Y:S02]  /*0d60*/  SHF.R.S32.HI R26, RZ, 0x1f, R34 ;  /* 0x0000001fff1a7819 */ /* 0x000fe40000011422 */
[----:B------:R-:W-:Y:S02]  /*0d70*/  ISETP.GE.AND P0, PT, R31, RZ, PT ;  /* 0x000000ff1f00720c */ /* 0x000fe40003f06270 */
[C---:B------:R-:W-:Y:S02]  /*0d80*/  LOP3.LUT R24, R26.reuse, R25, RZ, 0x3c, !PT ;  /* 0x000000191a187212 */ /* 0x040fe400078e3cff */
[----:B------:R-:W-:-:S02]  /*0d90*/  LOP3.LUT R25, R26, R34, RZ, 0x3c, !PT ;  /* 0x000000221a197212 */ /* 0x000fc400078e3cff */
[----:B------:R-:W-:Y:S02]  /*0da0*/  SHF.R.U32.HI R33, RZ, 0x1e, R32 ;  /* 0x0000001eff217819 */ /* 0x000fe40000011620 */
[C---:B------:R-:W-:Y:S02]  /*0db0*/  LOP3.LUT R31, R34.reuse, R31, RZ, 0x3c, !PT ;  /* 0x0000001f221f7212 */ /* 0x040fe400078e3cff */
[----:B------:R-:W0:Y:S01]  /*0dc0*/  I2F.F64.S64 R24, R24 ;  /* 0x0000001800187312 */ /* 0x000e220000301c00 */
[----:B------:R-:W-:Y:S02]  /*0dd0*/  LEA.HI R32, R34, R33, RZ, 0x1 ;  /* 0x0000002122207211 */ /* 0x000fe400078f08ff */
[----:B------:R-:W-:Y:S02]  /*0de0*/  ISETP.GE.AND P1, PT, R31, RZ, PT ;  /* 0x000000ff1f00720c */ /* 0x000fe40003f26270 */
[----:B------:R-:W-:-:S05]  /*0df0*/  IADD3 R31, PT, PT, -R32, RZ, RZ ;  /* 0x000000ff201f7210 */ /* 0x000fca0007ffe1ff */
[----:B------:R-:W-:Y:S01]  /*0e00*/  @!P0 IMAD.MOV.U32 R32, RZ, RZ, R31 ;  /* 0x000000ffff208224 */ /* 0x000fe200078e001f */
[----:B0-----:R-:W-:-:S10]  /*0e10*/  DMUL R26, R24, UR6 ;  /* 0x00000006181a7c28 */ /* 0x001fd40008000000 */
[----:B------:R-:W0:Y:S02]  /*0e20*/  F2F.F32.F64 R26, R26 ;  /* 0x0000001a001a7310 */ /* 0x000e240000301000 */
[----:B0-----:R-:W-:Y:S01]  /*0e30*/  FSEL R24, -R26, R26, !P1 ;  /* 0x0000001a1a187208 */ /* 0x001fe20004800100 */
[----:B------:R-:W-:Y:S06]  /*0e40*/  BRA `(.L_x_23) ;  /* 0x0000000000087947 */ /* 0x000fec0003800000 */
.L_x_24:
[----:B------:R-:W-:Y:S01]  /*0e50*/  FMUL R24, RZ, R31 ;  /* 0x0000001fff187220 */ /* 0x000fe20000400000 */
[----:B------:R-:W-:-:S07]  /*0e60*/  MOV R32, RZ ;  /* 0x000000ff00207202 */ /* 0x000fce0000000f00 */
.L_x_23:
[----:B------:R-:W-:Y:S05]  /*0e70*/  BSYNC.RECONVERGENT B0 ;  /* 0x0000000000007941 */ /* 0x000fea0003800200 */
.L_x_22:
[----:B------:R-:W-:Y:S02]  /*0e80*/  HFMA2 R34, -RZ, RZ, 1.0078125, -8.98838043212890625e-05 ;  /* 0x3c0885e4ff227431 */ /* 0x000fe400000001ff */
[----:B------:R-:W-:Y:S02]  /*0e90*/  IMAD.MOV.U32 R26, RZ, RZ, 0x37cbac00 ;  /* 0x37cbac00ff1a7424 */ /* 0x000fe400078e00ff */
[----:B------:R-:W-:Y:S01]  /*0ea0*/  FMUL R25, R24, R24 ;  /* 0x0000001818197220 */ /* 0x000fe20000400000 */
[----:B------:R-:W-:Y:S01]  /*0eb0*/  LOP3.LUT R27, R32, 0x1, RZ, 0xc0, !PT ;  /* 0x00000001201b7812 */ /* 0x000fe200078ec0ff */
[----:B------:R-:W-:Y:S01]  /*0ec0*/  VIADD R31, R30, 0xf3000000 ;  /* 0xf30000001e1f7836 */ /* 0x000fe20000000000 */
[----:B------:R-:W-:Y:S01]  /*0ed0*/  IADD3 R32, PT, PT, R32, 0x1, RZ ;  /* 0x0000000120207810 */ /* 0x000fe20007ffe0ff */
[----:B------:R-:W-:Y:S01]  /*0ee0*/  FFMA R26, R25, R26, -0.0013887860113754868507 ;  /* 0xbab607ed191a7423 */ /* 0x000fe2000000001a */
[----:B------:R-:W-:Y:S01]  /*0ef0*/  ISETP.NE.U32.AND P0, PT, R27, 0x1, PT ;  /* 0x000000011b00780c */ /* 0x000fe20003f05070 */
[----:B------:R-:W-:Y:S01]  /*0f00*/  IMAD.MOV.U32 R27, RZ, RZ, 0x3e2aaaa8 ;  /* 0x3e2aaaa8ff1b7424 */ /* 0x000fe200078e00ff */
[----:B------:R-:W-:Y:S01]  /*0f10*/  LOP3.LUT P1, RZ, R32, 0x2, RZ, 0xc0, !PT ;  /* 0x0000000220ff7812 */ /* 0x000fe2000782c0ff */
[----:B------:R-:W-:Y:S01]  /*0f20*/  BSSY.RECONVERGENT B0, `(.L_x_28) ;  /* 0x0000016000007945 */ /* 0x000fe20003800200 */
[----:B------:R-:W-:-:S02]  /*0f30*/  FSEL R26, R26, -0.00019574658654164522886, P0 ;  /* 0xb94d41531a1a7808 */ /* 0x000fc40000000000 */
[----:B------:R-:W-:Y:S02]  /*0f40*/  FSEL R34, R34, 0.041666727513074874878, !P0 ;  /* 0x3d2aaabb22227808 */ /* 0x000fe40004000000 */
[----:B------:R-:W-:-:S03]  /*0f50*/  FSEL R24, R24, 1, !P0 ;  /* 0x3f80000018187808 */ /* 0x000fc60004000000 */
[----:B------:R-:W-:Y:S01]  /*0f60*/  FFMA R26, R25, R26, R34 ;  /* 0x0000001a191a7223 */ /* 0x000fe20000000022 */
[----:B------:R-:W-:Y:S02]  /*0f70*/  FSEL R34, -R27, -0.4999999701976776123, !P0 ;  /* 0xbeffffff1b227808 */ /* 0x000fe40004000100 */
[----:B------:R-:W-:Y:S01]  /*0f80*/  ISETP.GT.U32.AND P0, PT, R31, 0x727fffff, PT ;  /* 0x727fffff1f00780c */ /* 0x000fe20003f04070 */
[----:B------:R0:W1:Y:S02]  /*0f90*/  MUFU.RSQ R27, R30 ;  /* 0x0000001e001b7308 */ /* 0x0000640000001400 */
[C---:B------:R-:W-:Y:S01]  /*0fa0*/  FFMA R26, R25.reuse, R26, R34 ;  /* 0x0000001a191a7223 */ /* 0x040fe20000000022 */
[----:B------:R-:W-:-:S04]  /*0fb0*/  FFMA R25, R25, R24, RZ ;  /* 0x0000001819197223 */ /* 0x000fc800000000ff */
[----:B------:R-:W-:-:S04]  /*0fc0*/  FFMA R26, R25, R26, R24 ;  /* 0x0000001a191a7223 */ /* 0x000fc80000000018 */
[----:B------:R-:W-:Y:S01]  /*0fd0*/  @P1 FADD R26, RZ, -R26 ;  /* 0x8000001aff1a1221 */ /* 0x000fe20000000000 */
[----:B0-----:R-:W-:Y:S06]  /*0fe0*/  @!P0 BRA `(.L_x_29) ;  /* 0x0000000000148947 */ /* 0x001fec0003800000 */
[----:B------:R-:W-:Y:S02]  /*0ff0*/  MOV R24, R30 ;  /* 0x0000001e00187202 */ /* 0x000fe40000000f00 */
[----:B------:R-:W-:-:S07]  /*1000*/  MOV R33, 0x1020 ;  /* 0x0000102000217802 */ /* 0x000fce0000000f00 */
[----:B-1----:R-:W-:Y:S05]  /*1010*/  CALL.REL.NOINC `($__internal_1_$__cuda_sm20_sqrt_rn_f32_slowpath) ;  /* 0x00000008008c7944 */ /* 0x002fea0003c00000 */
[----:B------:R-:W-:Y:S01]  /*1020*/  IMAD.MOV.U32 R25, RZ, RZ, R27 ;  /* 0x000000ffff197224 */ /* 0x000fe200078e001b */
[----:B------:R-:W-:Y:S06]  /*1030*/  BRA `(.L_x_30) ;  /* 0x0000000000107947 */ /* 0x000fec0003800000 */
.L_x_29:
[----:B-1----:R-:W-:Y:S01]  /*1040*/  FMUL.FTZ R25, R30, R27 ;  /* 0x0000001b1e197220 */ /* 0x002fe20000410000 */
[----:B------:R-:W-:-:S03]  /*1050*/  FMUL.FTZ R24, R27, 0.5 ;  /* 0x3f0000001b187820 */ /* 0x000fc60000410000 */
[----:B------:R-:W-:-:S04]  /*1060*/  FFMA R30, -R25, R25, R30 ;  /* 0x00000019191e7223 */ /* 0x000fc8000000011e */
[----:B------:R-:W-:-:S07]  /*1070*/  FFMA R25, R30, R24, R25 ;  /* 0x000000181e197223 */ /* 0x000fce0000000019 */
.L_x_30:
[----:B------:R-:W-:Y:S05]  /*1080*/  BSYNC.RECONVERGENT B0 ;  /* 0x0000000000007941 */ /* 0x000fea0003800200 */
.L_x_28:
[----:B------:R-:W-:Y:S01]  /*1090*/  FMUL R25, R26, R25 ;  /* 0x000000191a197220 */ /* 0x000fe20000400000 */
[----:B------:R-:W-:Y:S01]  /*10a0*/  MOV R24, 0x3bbb989d ;  /* 0x3bbb989d00187802 */ /* 0x000fe20000000f00 */
[----:B------:R-:W-:Y:S01]  /*10b0*/  IMAD.MOV.U32 R27, RZ, RZ, 0x437c0000 ;  /* 0x437c0000ff1b7424 */ /* 0x000fe200078e00ff */
[----:B------:R-:W0:Y:S01]  /*10c0*/  LDCU UR6, c[0x0][0x3b4] ;  /* 0x00007680ff0677ac */ /* 0x000e220008000800 */
[----:B------:R-:W-:-:S04]  /*10d0*/  FFMA R25, R6, R25, R3 ;  /* 0x0000001906197223 */ /* 0x000fc80000000003 */
[----:B------:R-:W-:-:S04]  /*10e0*/  FFMA.SAT R24, R25, R24, 0.5 ;  /* 0x3f00000019187423 */ /* 0x000fc80000002018 */
[----:B------:R-:W-:-:S04]  /*10f0*/  FFMA.RM R24, R24, R27, 12582913 ;  /* 0x4b40000118187423 */ /* 0x000fc8000000401b */
[C---:B------:R-:W-:Y:S01]  /*1100*/  FADD R26, R24.reuse, -12583039 ;  /* 0xcb40007f181a7421 */ /* 0x040fe20000000000 */
[----:B------:R-:W-:-:S03]  /*1110*/  SHF.L.U32 R24, R24, 0x17, RZ ;  /* 0x0000001718187819 */ /* 0x000fc600000006ff */
[----:B------:R-:W-:Y:S01]  /*1120*/  FFMA R26, R25, 1.4426950216293334961, -R26 ;  /* 0x3fb8aa3b191a7823 */ /* 0x000fe2000000081a */
[----:B0-----:R-:W-:-:S03]  /*1130*/  UISETP.GE.U32.AND UP1, UPT, UR6, 0x2, UPT ;  /* 0x000000020600788c */ /* 0x001fc6000bf26070 */
[----:B------:R-:W-:-:S04]  /*1140*/  FFMA R26, R25, 1.925963033500011079e-08, R26 ;  /* 0x32a57060191a7823 */ /* 0x000fc8000000001a */
[----:B------:R-:W0:Y:S02]  /*1150*/  MUFU.EX2 R25, R26 ;  /* 0x0000001a00197308 */ /* 0x000e240000000800 */
[----:B0-----:R-:W-:-:S04]  /*1160*/  FMUL R24, R24, R25 ;  /* 0x0000001918187220 */ /* 0x001fc80000400000 */
[----:B------:R-:W-:Y:S01]  /*1170*/  FMUL R7, R24, R7 ;  /* 0x0000000718077220 */ /* 0x000fe20000400000 */
[----:B------:R-:W-:Y:S06]  /*1180*/  BRA.U !UP1, `(.L_x_31) ;  /* 0x00000001091c7547 */ /* 0x000fec000b800000 */
[----:B------:R-:W-:-:S04]  /*1190*/  UIADD3 UR7, UPT, UPT, UR6, -0x2, URZ ;  /* 0xfffffffe06077890 */ /* 0x000fc8000fffe0ff */
[----:B------:R-:W-:-:S09]  /*11a0*/  UISETP.GT.U32.AND UP1, UPT, UR7, 0x1, UPT ;  /* 0x000000010700788c */ /* 0x000fd2000bf24070 */
[----:B------:R-:W-:Y:S05]  /*11b0*/  BRA.U UP1, `(.L_x_32) ;  /* 0x00000001011c7547 */ /* 0x000fea000b800000 */
[----:B------:R-:W0:Y:S02]  /*11c0*/  LDCU UR7, c[0x0][0x3b0] ;  /* 0x00007600ff0777ac */ /* 0x000e240008000800 */
[----:B0-----:R-:W-:-:S04]  /*11d0*/  FSETP.GTU.AND P0, PT, R7, UR7, PT ;  /* 0x0000000707007c0b */ /* 0x001fc8000bf0c000 */
[----:B------:R-:W-:Y:S01]  /*11e0*/  SEL R5, R5, 0x1, P0 ;  /* 0x0000000105057807 */ /* 0x000fe20000000000 */
[----:B------:R-:W-:Y:S08]  /*11f0*/  BRA `(.L_x_32) ;  /* 0x00000000000c7947 */ /* 0x000ff00003800000 */
.L_x_31:
[----:B------:R-:W0:Y:S02]  /*1200*/  LDCU UR7, c[0x0][0x3b0] ;  /* 0x00007600ff0777ac */ /* 0x000e240008000800 */
[----:B0-----:R-:W-:-:S04]  /*1210*/  FSETP.GE.AND P0, PT, R7, UR7, PT ;  /* 0x0000000707007c0b */ /* 0x001fc8000bf06000 */
[----:B------:R-:W-:-:S09]  /*1220*/  SEL R5, R5, 0x1, !P0 ;  /* 0x0000000105057807 */ /* 0x000fd20004000000 */
.L_x_32:
[----:B------:R-:W-:Y:S05]  /*1230*/  BRA.U UP0, `(.L_x_33) ;  /* 0xfffffff1007c7547 */ /* 0x000fea000b83ffff */
[----:B------:R-:W-:Y:S01]  /*1240*/  UISETP.GT.AND UP0, UPT, UR6, 0x1, UPT ;  /* 0x000000010600788c */ /* 0x000fe2000bf04270 */
[----:B------:R-:W-:-:S08]  /*1250*/  IMAD.MOV.U32 R25, RZ, RZ, RZ ;  /* 0x000000ffff197224 */ /* 0x000fd000078e00ff */
[----:B------:R-:W-:Y:S05]  /*1260*/  BRA.U UP0, `(.L_x_34) ;  /* 0x0000000100187547 */ /* 0x000fea000b800000 */
[----:B------:R-:W-:-:S04]  /*1270*/  UISETP.LT.U32.AND UP0, UPT, UR6, 0x2, UPT ;  /* 0x000000020600788c */ /* 0x000fc8000bf01070 */
[----:B------:R-:W-:-:S04]  /*1280*/  USEL UR5, UR6, 0x2, UP0 ;  /* 0x0000000206057887 */ /* 0x000fc80008000000 */
[----:B------:R-:W-:-:S12]  /*1290*/  USHF.L.U32 UR5, UR5, 0x2, URZ ;  /* 0x0000000205057899 */ /* 0x000fd800080006ff */
[----:B------:R-:W0:Y:S02]  /*12a0*/  LDCU UR6, c[0x2][UR5] ;  /* 0x00800000050677ac */ /* 0x000e240008000800 */
[----:B0-----:R-:W-:-:S10]  /*12b0*/  USHF.R.S32.HI UR7, URZ, 0x1f, UR6 ;  /* 0x0000001fff077899 */ /* 0x001fd40008011406 */
.L_x_202:
[----:B------:R-:W-:Y:S05]  /*12c0*/  BRXU UR6 -0x12d0                                                                              (*"BRANCH_TARGETS .L_x_35,.L_x_204,.L_x_36"*) ;  /* 0xffffffec064c7958 */ /* 0x000fea000b83ffff */
.L_x_34:
[----:B------:R-:W-:-:S09]  /*12d0*/  UISETP.NE.AND UP0, UPT, UR6, 0x2, UPT ;  /* 0x000000020600788c */ /* 0x000fd2000bf05270 */
[----:B------:R-:W-:Y:S05]  /*12e0*/  BRA.U !UP0, `(.L_x_35) ;  /* 0x0000000108287547 */ /* 0x000fea000b800000 */
[----:B------:R-:W-:-:S09]  /*12f0*/  UISETP.NE.AND UP0, UPT, UR6, 0x3, UPT ;  /* 0x000000030600788c */ /* 0x000fd2000bf05270 */
[----:B------:R-:W-:Y:S05]  /*1300*/  BRA.U UP0, `(.L_x_36) ;  /* 0x0000000100307547 */ /* 0x000fea000b800000 */
.L_x_204:
[----:B------:R-:W-:Y:S01]  /*1310*/  LOP3.LUT P0, RZ, R5, 0xff, RZ, 0xc0, !PT ;  /* 0x000000ff05ff7812 */ /* 0x000fe2000780c0ff */
[----:B------:R-:W-:-:S12]  /*1320*/  BSSY.RECONVERGENT B0, `(.L_x_37) ;  /* 0x0000005000007945 */ /* 0x000fd80003800200 */
[----:B------:R-:W-:Y:S05]  /*1330*/  @!P0 BRA `(.L_x_38) ;  /* 0x00000000000c8947 */ /* 0x000fea0003800000 */
[----:B------:R-:W0:Y:S02]  /*1340*/  LDCU UR5, c[0x0][0x394] ;  /* 0x00007280ff0577ac */ /* 0x000e240008000800 */
[----:B0-----:R-:W-:-:S05]  /*1350*/  FADD R7, R7, -UR5 ;  /* 0x8000000507077e21 */ /* 0x001fca0008000000 */
[----:B------:R-:W-:-:S07]  /*1360*/  FMNMX R25, RZ, R7, !PT ;  /* 0x00000007ff197209 */ /* 0x000fce0007800000 */
.L_x_38:
[----:B------:R-:W-:Y:S05]  /*1370*/  BSYNC.RECONVERGENT B0 ;  /* 0x0000000000007941 */ /* 0x000fea0003800200 */
.L_x_37:
[----:B------:R-:W-:Y:S05]  /*1380*/  BRA `(.L_x_36) ;  /* 0x0000000000107947 */ /* 0x000fea0003800000 */
.L_x_35:
[----:B------:R-:W-:-:S13]  /*1390*/  LOP3.LUT P0, RZ, R5, 0xff, RZ, 0xc0, !PT ;  /* 0x000000ff05ff7812 */ /* 0x000fda000780c0ff */
[----:B------:R-:W0:Y:S02]  /*13a0*/  @!P0 LDC R24, c[0x0][0x394] ;  /* 0x0000e500ff188b82 */ /* 0x000e240000000800 */
[----:B0-----:R-:W-:-:S05]  /*13b0*/  @!P0 FADD R24, R7, -R24 ;  /* 0x8000001807188221 */ /* 0x001fca0000000000 */
[----:B------:R-:W-:-:S07]  /*13c0*/  @!P0 FMNMX R25, RZ, R24, !PT ;  /* 0x00000018ff198209 */ /* 0x000fce0007800000 */
.L_x_36:
[----:B------:R-:W0:Y:S01]  /*13d0*/  LDCU UR10, c[0x0][0x3bc] ;  /* 0x00007780ff0a77ac */ /* 0x000e220008000800 */
[----:B------:R-:W-:Y:S01]  /*13e0*/  FADD R4, R25, R4 ;  /* 0x0000000419047221 */ /* 0x000fe20000000000 */
[----:B------:R-:W-:-:S04]  /*13f0*/  UIADD3 UR4, UPT, UPT, UR4, 0x1, URZ ;  /* 0x0000000104047890 */ /* 0x000fc8000fffe0ff */
[----:B0-----:R-:W-:-:S09]  /*1400*/  UISETP.NE.AND UP0, UPT, UR4, UR10, UPT ;  /* 0x0000000a0400728c */ /* 0x001fd2000bf05270 */
[----:B------:R-:W-:Y:S05]  /*1410*/  BRA.U !UP0, `(.L_x_20) ;  /* 0x0000000508287547 */ /* 0x000fea000b800000 */
[----:B------:R-:W-:Y:S05]  /*1420*/  BRA `(.L_x_39) ;  /* 0xffffffec00f07947 */ /* 0x000fea000383ffff */
.L_x_21:
[----:B------:R-:W0:Y:S02]  /*1430*/  LDCU UR4, c[0x0][0x3b4] ;  /* 0x00007680ff0477ac */ /* 0x000e240008000800 */
[----:B0-----:R-:W-:-:S04]  /*1440*/  ULOP3.LUT UR4, UR4, 0x2, URZ, 0xfc, !UPT ;  /* 0x0000000204047892 */ /* 0x001fc8000f8efcff */
[----:B------:R-:W-:-:S09]  /*1450*/  UISETP.NE.AND UP0, UPT, UR4, 0x2, UPT ;  /* 0x000000020400788c */ /* 0x000fd2000bf05270 */
[----:B------:R-:W-:Y:S05]  /*1460*/  BRA.U UP0, `(.L_x_20) ;  /* 0x0000000500147547 */ /* 0x000fea000b800000 */
[----:B------:R-:W-:Y:S01]  /*1470*/  UISETP.GE.U32.AND UP0, UPT, UR10, 0x4, UPT ;  /* 0x000000040a00788c */ /* 0x000fe2000bf06070 */
[----:B------:R-:W-:Y:S01]  /*1480*/  HFMA2 R4, -RZ, RZ, 0, 0 ;  /* 0x00000000ff047431 */ /* 0x000fe200000001ff */
[----:B------:R-:W-:-:S07]  /*1490*/  ULOP3.LUT UR5, UR10, 0x3, URZ, 0xc0, !UPT ;  /* 0x000000030a057892 */ /* 0x000fce000f8ec0ff */
[----:B------:R-:W-:Y:S05]  /*14a0*/  BRA.U !UP0, `(.L_x_40) ;  /* 0x0000000108dc7547 */ /* 0x000fea000b800000 */
[----:B------:R-:W0:Y:S01]  /*14b0*/  LDC.64 R4, c[0x0][0x390] ;  /* 0x0000e400ff047b82 */ /* 0x000e220000000a00 */
[----:B------:R-:W-:Y:S01]  /*14c0*/  ULOP3.LUT UR6, UR10, 0x7ffffffc, URZ, 0xc0, !UPT ;  /* 0x7ffffffc0a067892 */ /* 0x000fe2000f8ec0ff */
[----:B------:R-:W-:-:S03]  /*14d0*/  UMOV UR4, URZ ;  /* 0x000000ff00047c82 */ /* 0x000fc60008000000 */
[----:B------:R-:W-:Y:S01]  /*14e0*/  UISETP.GT.AND UP0, UPT, UR6, URZ, UPT ;  /* 0x000000ff0600728c */ /* 0x000fe2000bf04270 */
[----:B0-----:R-:W-:Y:S01]  /*14f0*/  FADD R3, -R5, R4 ;  /* 0x0000000405037221 */ /* 0x001fe20000000100 */
[----:B------:R-:W-:-:S04]  /*1500*/  IMAD.MOV.U32 R4, RZ, RZ, RZ ;  /* 0x000000ffff047224 */ /* 0x000fc800078e00ff */
[----:B------:R-:W-:-:S03]  /*1510*/  FMNMX R3, RZ, R3, !PT ;  /* 0x00000003ff037209 */ /* 0x000fc60007800000 */
[----:B------:R-:W-:Y:S05]  /*1520*/  BRA.U !UP0, `(.L_x_41) ;  /* 0x0000000108a07547 */ /* 0x000fea000b800000 */
[----:B------:R-:W-:Y:S02]  /*1530*/  UIADD3 UR7, UPT, UPT, UR6, -UR4, URZ ;  /* 0x8000000406077290 */ /* 0x000fe4000fffe0ff */
[----:B------:R-:W-:Y:S02]  /*1540*/  UPLOP3.LUT UP0, UPT, UPT, UPT, UPT, 0x80, 0x8 ;  /* 0x000000000008789c */ /* 0x000fe40003f0f070 */
[----:B------:R-:W-:-:S09]  /*1550*/  UISETP.GT.AND UP1, UPT, UR7, 0xc, UPT ;  /* 0x0000000c0700788c */ /* 0x000fd2000bf24270 */
[----:B------:R-:W-:Y:S05]  /*1560*/  BRA.U !UP1, `(.L_x_42) ;  /* 0x0000000109547547 */ /* 0x000fea000b800000 */
[----:B------:R-:W-:Y:S02]  /*1570*/  UIADD3 UR7, UPT, UPT, UR6, -0xc, URZ ;  /* 0xfffffff406077890 */ /* 0x000fe4000fffe0ff */
[----:B------:R-:W-:-:S11]  /*1580*/  UPLOP3.LUT UP0, UPT, UPT, UPT, UPT, 0x40, 0x4 ;  /* 0x000000000004789c */ /* 0x000fd60003f0e870 */
.L_x_43:
[----:B------:R-:W-:Y:S01]  /*1590*/  FADD R4, R3, R4 ;  /* 0x0000000403047221 */ /* 0x000fe20000000000 */
[----:B------:R-:W-:-:S03]  /*15a0*/  UIADD3 UR4, UPT, UPT, UR4, 0x10, URZ ;  /* 0x0000001004047890 */ /* 0x000fc6000fffe0ff */
[----:B------:R-:W-:Y:S01]  /*15b0*/  FADD R4, R3, R4 ;  /* 0x0000000403047221 */ /* 0x000fe20000000000 */
[----:B------:R-:W-:-:S03]  /*15c0*/  UISETP.GE.AND UP1, UPT, UR4, UR7, UPT ;  /* 0x000000070400728c */ /* 0x000fc6000bf26270 */
[----:B------:R-:W-:-:S04]  /*15d0*/  FADD R4, R3, R4 ;  /* 0x0000000403047221 */ /* 0x000fc80000000000 */
        /* <DEDUP_REMOVED lines=12> */
[----:B------:R-:W-:Y:S01]  /*16a0*/  FADD R4, R3, R4 ;  /* 0x0000000403047221 */ /* 0x000fe20000000000 */
[----:B------:R-:W-:Y:S06]  /*16b0*/  BRA.U !UP1, `(.L_x_43) ;  /* 0xfffffffd09b47547 */ /* 0x000fec000b83ffff */
.L_x_42:
[----:B------:R-:W-:-:S04]  /*16c0*/  UIADD3 UR7, UPT, UPT, UR6, -UR4, URZ ;  /* 0x8000000406077290 */ /* 0x000fc8000fffe0ff */
[----:B------:R-:W-:-:S09]  /*16d0*/  UISETP.GT.AND UP1, UPT, UR7, 0x4, UPT ;  /* 0x000000040700788c */ /* 0x000fd2000bf24270 */
[----:B------:R-:W-:Y:S05]  /*16e0*/  BRA.U !UP1, `(.L_x_44) ;  /* 0x0000000109287547 */ /* 0x000fea000b800000 */
[----:B------:R-:W-:Y:S01]  /*16f0*/  FADD R4, R4, R3 ;  /* 0x0000000304047221 */ /* 0x000fe20000000000 */
[----:B------:R-:W-:Y:S02]  /*1700*/  UPLOP3.LUT UP0, UPT, UPT, UPT, UPT, 0x40, 0x4 ;  /* 0x000000000004789c */ /* 0x000fe40003f0e870 */
[----:B------:R-:W-:Y:S01]  /*1710*/  UIADD3 UR4, UPT, UPT, UR4, 0x8, URZ ;  /* 0x0000000804047890 */ /* 0x000fe2000fffe0ff */
[----:B------:R-:W-:-:S04]  /*1720*/  FADD R4, R3, R4 ;  /* 0x0000000403047221 */ /* 0x000fc80000000000 */
[----:B------:R-:W-:-:S04]  /*1730*/  FADD R4, R3, R4 ;  /* 0x0000000403047221 */ /* 0x000fc80000000000 */
[----:B------:R-:W-:-:S04]  /*1740*/  FADD R4, R3, R4 ;  /* 0x0000000403047221 */ /* 0x000fc80000000000 */
[----:B------:R-:W-:-:S04]  /*1750*/  FADD R4, R3, R4 ;  /* 0x0000000403047221 */ /* 0x000fc80000000000 */
[----:B------:R-:W-:-:S04]  /*1760*/  FADD R4, R3, R4 ;  /* 0x0000000403047221 */ /* 0x000fc80000000000 */
[----:B------:R-:W-:-:S04]  /*1770*/  FADD R4, R3, R4 ;  /* 0x0000000403047221 */ /* 0x000fc80000000000 */
[----:B------:R-:W-:-:S07]  /*1780*/  FADD R4, R3, R4 ;  /* 0x0000000403047221 */ /* 0x000fce0000000000 */
.L_x_44:
[----:B------:R-:W-:-:S09]  /*1790*/  UISETP.NE.OR UP0, UPT, UR4, UR6, UP0 ;  /* 0x000000060400728c */ /* 0x000fd20008705670 */
[----:B------:R-:W-:Y:S05]  /*17a0*/  BRA.U !UP0, `(.L_x_40) ;  /* 0x00000001081c7547 */ /* 0x000fea000b800000 */
.L_x_41:
[----:B------:R-:W-:Y:S01]  /*17b0*/  UIADD3 UR4, UPT, UPT, UR4, 0x4, URZ ;  /* 0x0000000404047890 */ /* 0x000fe2000fffe0ff */
[----:B------:R-:W-:-:S03]  /*17c0*/  FADD R4, R3, R4 ;  /* 0x0000000403047221 */ /* 0x000fc60000000000 */
[----:B------:R-:W-:Y:S01]  /*17d0*/  UISETP.NE.AND UP0, UPT, UR4, UR6, UPT ;  /* 0x000000060400728c */ /* 0x000fe2000bf05270 */
[----:B------:R-:W-:-:S04]  /*17e0*/  FADD R4, R3, R4 ;  /* 0x0000000403047221 */ /* 0x000fc80000000000 */
[----:B------:R-:W-:-:S04]  /*17f0*/  FADD R4, R3, R4 ;  /* 0x0000000403047221 */ /* 0x000fc80000000000 */
[----:B------:R-:W-:Y:S01]  /*1800*/  FADD R4, R3, R4 ;  /* 0x0000000403047221 */ /* 0x000fe20000000000 */
[----:B------:R-:W-:Y:S06]  /*1810*/  BRA.U UP0, `(.L_x_41) ;  /* 0xfffffffd00e47547 */ /* 0x000fec000b83ffff */
.L_x_40:
[----:B------:R-:W-:-:S09]  /*1820*/  UISETP.NE.AND UP0, UPT, UR5, URZ, UPT ;  /* 0x000000ff0500728c */ /* 0x000fd2000bf05270 */
[----:B------:R-:W-:Y:S05]  /*1830*/  BRA.U !UP0, `(.L_x_20) ;  /* 0x0000000108207547 */ /* 0x000fea000b800000 */
[----:B------:R-:W0:Y:S01]  /*1840*/  LDC.64 R6, c[0x0][0x390] ;  /* 0x0000e400ff067b82 */ /* 0x000e220000000a00 */
[----:B------:R-:W-:Y:S01]  /*1850*/  UMOV UR4, URZ ;  /* 0x000000ff00047c82 */ /* 0x000fe20008000000 */
[----:B0-----:R-:W-:-:S05]  /*1860*/  FADD R6, -R7, R6 ;  /* 0x0000000607067221 */ /* 0x001fca0000000100 */
[----:B------:R-:W-:-:S07]  /*1870*/  FMNMX R3, RZ, R6, !PT ;  /* 0x00000006ff037209 */ /* 0x000fce0007800000 */
.L_x_45:
[----:B------:R-:W-:Y:S01]  /*1880*/  UIADD3 UR4, UPT, UPT, UR4, 0x1, URZ ;  /* 0x0000000104047890 */ /* 0x000fe2000fffe0ff */
[----:B------:R-:W-:-:S03]  /*1890*/  FADD R4, R3, R4 ;  /* 0x0000000403047221 */ /* 0x000fc60000000000 */
[----:B------:R-:W-:-:S09]  /*18a0*/  UISETP.NE.AND UP0, UPT, UR4, UR5, UPT ;  /* 0x000000050400728c */ /* 0x000fd2000bf05270 */
[----:B------:R-:W-:Y:S05]  /*18b0*/  BRA.U UP0, `(.L_x_45) ;  /* 0xfffffffd00f07547 */ /* 0x000fea000b83ffff */
.L_x_20:
[----:B------:R-:W-:Y:S01]  /*18c0*/  I2FP.F32.S32 R5, UR10 ;  /* 0x0000000a00057c45 */ /* 0x000fe20008201400 */
[----:B-----5:R0:W-:Y:S01]  /*18d0*/  STG.E.64 desc[UR8][R12.64], R16 ;  /* 0x000000100c007986 */ /* 0x0201e2000c101b08 */
[----:B------:R-:W-:Y:S02]  /*18e0*/  BSSY.RECONVERGENT B0, `(.L_x_46) ;  /* 0x0000012000007945 */ /* 0x000fe40003800200 */
[----:B------:R-:W1:Y:S01]  /*18f0*/  MUFU.RCP R6, R5 ;  /* 0x0000000500067308 */ /* 0x000e620000001000 */
[----:B------:R0:W-:Y:S04]  /*1900*/  STG.E.64 desc[UR8][R12.64+0x8], R18 ;  /* 0x000008120c007986 */ /* 0x0001e8000c101b08 */
[----:B------:R0:W-:Y:S03]  /*1910*/  STG.E.64 desc[UR8][R12.64+0x10], R20 ;  /* 0x000010140c007986 */ /* 0x0001e6000c101b08 */
[----:B------:R-:W2:Y:S01]  /*1920*/  FCHK P0, R4, R5 ;  /* 0x0000000504007302 */ /* 0x000ea20000000000 */
[----:B------:R0:W-:Y:S04]  /*1930*/  STG.E.64 desc[UR8][R12.64+0x18], R22 ;  /* 0x000018160c007986 */ /* 0x0001e8000c101b08 */
[----:B------:R0:W-:Y:S04]  /*1940*/  STG.E.64 desc[UR8][R12.64+0x28], R14 ;  /* 0x0000280e0c007986 */ /* 0x0001e8000c101b08 */
[----:B------:R0:W-:Y:S01]  /*1950*/  STG.E desc[UR8][R12.64+0x20], R2 ;  /* 0x000020020c007986 */ /* 0x0001e2000c101908 */
[----:B-1----:R-:W-:-:S04]  /*1960*/  FFMA R3, -R5, R6, 1 ;  /* 0x3f80000005037423 */ /* 0x002fc80000000106 */
[----:B------:R-:W-:-:S04]  /*1970*/  FFMA R3, R6, R3, R6 ;  /* 0x0000000306037223 */ /* 0x000fc80000000006 */
[----:B------:R-:W-:-:S04]  /*1980*/  FFMA R6, R3, R4, RZ ;  /* 0x0000000403067223 */ /* 0x000fc800000000ff */
[----:B------:R-:W-:-:S04]  /*1990*/  FFMA R7, -R5, R6, R4 ;  /* 0x0000000605077223 */ /* 0x000fc80000000104 */
[----:B------:R-:W-:Y:S01]  /*19a0*/  FFMA R7, R3, R7, R6 ;  /* 0x0000000703077223 */ /* 0x000fe20000000006 */
[----:B0-2---:R-:W-:Y:S06]  /*19b0*/  @!P0 BRA `(.L_x_47) ;  /* 0x0000000000108947 */ /* 0x005fec0003800000 */
[----:B------:R-:W-:Y:S02]  /*19c0*/  MOV R3, R5 ;  /* 0x0000000500037202 */ /* 0x000fe40000000f00 */
[----:B------:R-:W-:-:S07]  /*19d0*/  MOV R8, 0x19f0 ;  /* 0x000019f000087802 */ /* 0x000fce0000000f00 */
[----:B------:R-:W-:Y:S05]  /*19e0*/  CALL.REL.NOINC `($__internal_2_$__cuda_sm3x_div_rn_noftz_f32_slowpath) ;  /* 0x0000000000747944 */ /* 0x000fea0003c00000 */
[----:B------:R-:W-:-:S07]  /*19f0*/  IMAD.MOV.U32 R7, RZ, RZ, R3 ;  /* 0x000000ffff077224 */ /* 0x000fce00078e0003 */
.L_x_47:
[----:B------:R-:W-:Y:S05]  /*1a00*/  BSYNC.RECONVERGENT B0 ;  /* 0x0000000000007941 */ /* 0x000fea0003800200 */
.L_x_46:
[----:B------:R-:W0:Y:S02]  /*1a10*/  LDC.64 R2, c[0x0][0x380] ;  /* 0x0000e000ff027b82 */ /* 0x000e240000000a00 */
[----:B0-----:R-:W-:-:S05]  /*1a20*/  IMAD.WIDE R2, R0, 0x4, R2 ;  /* 0x0000000400027825 */ /* 0x001fca00078e0202 */
[----:B------:R-:W-:Y:S01]  /*1a30*/  STG.E desc[UR8][R2.64], R7 ;  /* 0x0000000702007986 */ /* 0x000fe2000c101908 */
[----:B------:R-:W-:Y:S05]  /*1a40*/  EXIT ;  /* 0x000000000000794d */ /* 0x000fea0003800000 */
        .weak           $__internal_1_$__cuda_sm20_sqrt_rn_f32_slowpath
        .type           $__internal_1_$__cuda_sm20_sqrt_rn_f32_slowpath,@function
        .size           $__internal_1_$__cuda_sm20_sqrt_rn_f32_slowpath,($__internal_2_$__cuda_sm3x_div_rn_noftz_f32_slowpath - $__internal_1_$__cuda_sm20_sqrt_rn_f32_slowpath)
$__internal_1_$__cuda_sm20_sqrt_rn_f32_slowpath:
[----:B------:R-:W-:-:S13]  /*1a50*/  LOP3.LUT P0, RZ, R24, 0x7fffffff, RZ, 0xc0, !PT ;  /* 0x7fffffff18ff7812 */ /* 0x000fda000780c0ff */
[----:B------:R-:W-:Y:S01]  /*1a60*/  @!P0 MOV R25, R24 ;  /* 0x0000001800198202 */ /* 0x000fe20000000f00 */
[----:B------:R-:W-:Y:S06]  /*1a70*/  @!P0 BRA `(.L_x_48) ;  /* 0x0000000000408947 */ /* 0x000fec0003800000 */
[----:B------:R-:W-:-:S13]  /*1a80*/  FSETP.GEU.FTZ.AND P0, PT, R24, RZ, PT ;  /* 0x000000ff1800720b */ /* 0x000fda0003f1e000 */
[----:B------:R-:W-:Y:S01]  /*1a90*/  @!P0 IMAD.MOV.U32 R25, RZ, RZ, 0x7fffffff ;  /* 0x7fffffffff198424 */ /* 0x000fe200078e00ff */
        /* <DEDUP_REMOVED lines=10> */
[----:B------:R-:W-:Y:S01]  /*1b40*/  @P0 FFMA R31, R32, R25, R27 ;  /* 0x00000019201f0223 */ /* 0x000fe2000000001b */
[----:B------:R-:W-:-:S03]  /*1b50*/  @!P0 MOV R25, R24 ;  /* 0x0000001800198202 */ /* 0x000fc60000000f00 */
[----:B------:R-:W-:-:S04]  /*1b60*/  @P0 FFMA R30, R31, R30, R32 ;  /* 0x0000001e1f1e0223 */ /* 0x000fc80000000020 */
[----:B------:R-:W-:-:S07]  /*1b70*/  @P0 FMUL.FTZ R25, R30, 2.3283064365386962891e-10 ;  /* 0x2f8000001e190820 */ /* 0x000fce0000410000 */
.L_x_48:
[----:B------:R-:W-:Y:S01]  /*1b80*/  IMAD.MOV.U32 R27, RZ, RZ, R25 ;  /* 0x000000ffff1b7224 */ /* 0x000fe200078e0019 */
[----:B------:R-:W-:Y:S01]  /*1b90*/  MOV R24, R33 ;  /* 0x0000002100187202 */ /* 0x000fe20000000f00 */
[----:B------:R-:W-:-:S04]  /*1ba0*/  IMAD.MOV.U32 R25, RZ, RZ, 0x0 ;  /* 0x00000000ff197424 */ /* 0x000fc800078e00ff */
[----:B------:R-:W-:Y:S05]  /*1bb0*/  RET.REL.NODEC R24 `(_Z17monteCarloBarrierPfP17curandStateXORWOW10OptionDataf11BarrierTypeii) ;  /* 0xffffffe418107950 */ /* 0x000fea0003c3ffff */
        .weak           $__internal_2_$__cuda_sm3x_div_rn_noftz_f32_slowpath
        .type           $__internal_2_$__cuda_sm3x_div_rn_noftz_f32_slowpath,@function
        .size           $__internal_2_$__cuda_sm3x_div_rn_noftz_f32_slowpath,(.L_x_208 - $__internal_2_$__cuda_sm3x_div_rn_noftz_f32_slowpath)
$__internal_2_$__cuda_sm3x_div_rn_noftz_f32_slowpath:
[----:B------:R-:W-:Y:S01]  /*1bc0*/  SHF.R.U32.HI R5, RZ, 0x17, R3 ;  /* 0x00000017ff057819 */ /* 0x000fe20000011603 */
[----:B------:R-:W-:Y:S01]  /*1bd0*/  BSSY.RECONVERGENT B1, `(.L_x_49) ;  /* 0x0000062000017945 */ /* 0x000fe20003800200 */
[----:B------:R-:W-:Y:S02]  /*1be0*/  SHF.R.U32.HI R6, RZ, 0x17, R4 ;  /* 0x00000017ff067819 */ /* 0x000fe40000011604 */
[----:B------:R-:W-:Y:S02]  /*1bf0*/  LOP3.LUT R5, R5, 0xff, RZ, 0xc0, !PT ;  /* 0x000000ff05057812 */ /* 0x000fe400078ec0ff */
[----:B------:R-:W-:Y:S02]  /*1c00*/  LOP3.LUT R27, R6, 0xff, RZ, 0xc0, !PT ;  /* 0x000000ff061b7812 */ /* 0x000fe400078ec0ff */
[----:B------:R-:W-:-:S03]  /*1c10*/  IADD3 R24, PT, PT, R5, -0x1, RZ ;  /* 0xffffffff05187810 */ /* 0x000fc60007ffe0ff */
[----:B------:R-:W-:Y:S01]  /*1c20*/  VIADD R7, R27, 0xffffffff ;  /* 0xffffffff1b077836 */ /* 0x000fe20000000000 */
[----:B------:R-:W-:-:S04]  /*1c30*/  ISETP.GT.U32.AND P0, PT, R24, 0xfd, PT ;  /* 0x000000fd1800780c */ /* 0x000fc80003f04070 */
[----:B------:R-:W-:-:S13]  /*1c40*/  ISETP.GT.U32.OR P0, PT, R7, 0xfd, P0 ;  /* 0x000000fd0700780c */ /* 0x000fda0000704470 */
[----:B------:R-:W-:Y:S01]  /*1c50*/  @!P0 MOV R6, RZ ;  /* 0x000000ff00068202 */ /* 0x000fe20000000f00 */
[----:B------:R-:W-:Y:S06]  /*1c60*/  @!P0 BRA `(.L_x_50) ;  /* 0x00000000005c8947 */ /* 0x000fec0003800000 */
[----:B------:R-:W-:Y:S02]  /*1c70*/  FSETP.GTU.FTZ.AND P0, PT, |R4|, +INF , PT ;  /* 0x7f8000000400780b */ /* 0x000fe40003f1c200 */
[----:B------:R-:W-:-:S04]  /*1c80*/  FSETP.GTU.FTZ.AND P1, PT, |R3|, +INF , PT ;  /* 0x7f8000000300780b */ /* 0x000fc80003f3c200 */
[----:B------:R-:W-:-:S13]  /*1c90*/  PLOP3.LUT P0, PT, P0, P1, PT, 0xf8, 0x8f ;  /* 0x00000000008f781c */ /* 0x000fda0000703f70 */
[----:B------:R-:W-:Y:S05]  /*1ca0*/  @P0 BRA `(.L_x_51) ;  /* 0x00000004004c0947 */ /* 0x000fea0003800000 */
[----:B------:R-:W-:-:S13]  /*1cb0*/  LOP3.LUT P0, RZ, R3, 0x7fffffff, R4, 0xc8, !PT ;  /* 0x7fffffff03ff7812 */ /* 0x000fda000780c804 */
[----:B------:R-:W-:Y:S05]  /*1cc0*/  @!P0 BRA `(.L_x_52) ;  /* 0x00000004003c8947 */ /* 0x000fea0003800000 */
[C---:B------:R-:W-:Y:S02]  /*1cd0*/  FSETP.NEU.FTZ.AND P0, PT, |R4|.reuse, +INF , PT ;  /* 0x7f8000000400780b */ /* 0x040fe40003f1d200 */
[----:B------:R-:W-:Y:S02]  /*1ce0*/  FSETP.NEU.FTZ.AND P2, PT, |R3|, +INF , PT ;  /* 0x7f8000000300780b */ /* 0x000fe40003f5d200 */
[----:B------:R-:W-:-:S11]  /*1cf0*/  FSETP.NEU.FTZ.AND P1, PT, |R4|, +INF , PT ;  /* 0x7f8000000400780b */ /* 0x000fd60003f3d200 */
[----:B------:R-:W-:Y:S05]  /*1d00*/  @!P2 BRA !P0, `(.L_x_52) ;  /* 0x00000004002ca947 */ /* 0x000fea0004000000 */
[----:B------:R-:W-:-:S04]  /*1d10*/  LOP3.LUT P0, RZ, R4, 0x7fffffff, RZ, 0xc0, !PT ;  /* 0x7fffffff04ff7812 */ /* 0x000fc8000780c0ff */
[----:B------:R-:W-:-:S13]  /*1d20*/  PLOP3.LUT P0, PT, P2, P0, PT, 0x2f, 0xf2 ;  /* 0x0000000000f2781c */ /* 0x000fda0001700577 */
[----:B------:R-:W-:Y:S05]  /*1d30*/  @P0 BRA `(.L_x_53) ;  /* 0x0000000400180947 */ /* 0x000fea0003800000 */
[----:B------:R-:W-:-:S04]  /*1d40*/  LOP3.LUT P0, RZ, R3, 0x7fffffff, RZ, 0xc0, !PT ;  /* 0x7fffffff03ff7812 */ /* 0x000fc8000780c0ff */
[----:B------:R-:W-:-:S13]  /*1d50*/  PLOP3.LUT P0, PT, P1, P0, PT, 0x2f, 0xf2 ;  /* 0x0000000000f2781c */ /* 0x000fda0000f00577 */
[----:B------:R-:W-:Y:S05]  /*1d60*/  @P0 BRA `(.L_x_54) ;  /* 0x0000000400000947 */ /* 0x000fea0003800000 */
[----:B------:R-:W-:Y:S02]  /*1d70*/  ISETP.GE.AND P0, PT, R7, RZ, PT ;  /* 0x000000ff0700720c */ /* 0x000fe40003f06270 */
[----:B------:R-:W-:-:S11]  /*1d80*/  ISETP.GE.AND P1, PT, R24, RZ, PT ;  /* 0x000000ff1800720c */ /* 0x000fd60003f26270 */
[----:B------:R-:W-:Y:S01]  /*1d90*/  @P0 IMAD.MOV.U32 R6, RZ, RZ, RZ ;  /* 0x000000ffff060224 */ /* 0x000fe200078e00ff */
[----:B------:R-:W-:Y:S01]  /*1da0*/  @!P0 MOV R6, 0xffffffc0 ;  /* 0xffffffc000068802 */ /* 0x000fe20000000f00 */
[----:B------:R-:W-:Y:S01]  /*1db0*/  @!P0 FFMA R4, R4, 1.84467440737095516160e+19, RZ ;  /* 0x5f80000004048823 */ /* 0x000fe200000000ff */
[----:B------:R-:W-:-:S03]  /*1dc0*/  @!P1 FFMA R3, R3, 1.84467440737095516160e+19, RZ ;  /* 0x5f80000003039823 */ /* 0x000fc600000000ff */
[----:B------:R-:W-:-:S07]  /*1dd0*/  @!P1 VIADD R6, R6, 0x40 ;  /* 0x0000004006069836 */ /* 0x000fce0000000000 */
.L_x_50:
[----:B------:R-:W-:Y:S01]  /*1de0*/  LEA R24, R5, 0xc0800000, 0x17 ;  /* 0xc080000005187811 */ /* 0x000fe200078eb8ff */
[----:B------:R-:W-:Y:S03]  /*1df0*/  BSSY.RECONVERGENT B2, `(.L_x_55) ;  /* 0x0000036000027945 */ /* 0x000fe60003800200 */
[----:B------:R-:W-:Y:S01]  /*1e00*/  IADD3 R25, PT, PT, -R24, R3, RZ ;  /* 0x0000000318197210 */ /* 0x000fe20007ffe1ff */
[----:B------:R-:W-:-:S03]  /*1e10*/  VIADD R24, R27, 0xffffff81 ;  /* 0xffffff811b187836 */ /* 0x000fc60000000000 */
[----:B------:R0:W1:Y:S01]  /*1e20*/  MUFU.RCP R7, R25 ;  /* 0x0000001900077308 */ /* 0x0000620000001000 */
[----:B------:R-:W-:Y:S01]  /*1e30*/  FADD.FTZ R26, -R25, -RZ ;  /* 0x800000ff191a7221 */ /* 0x000fe20000010100 */
[C---:B------:R-:W-:Y:S01]  /*1e40*/  IMAD R3, R24.reuse, -0x800000, R4 ;  /* 0xff80000018037824 */ /* 0x040fe200078e0204 */
[----:B0-----:R-:W-:-:S04]  /*1e50*/  IADD3 R25, PT, PT, R24, 0x7f, -R5 ;  /* 0x0000007f18197810 */ /* 0x001fc80007ffe805 */
[----:B------:R-:W-:Y:S01]  /*1e60*/  IADD3 R6, PT, PT, R25, R6, RZ ;  /* 0x0000000619067210 */ /* 0x000fe20007ffe0ff */
[----:B-1----:R-:W-:-:S04]  /*1e70*/  FFMA R30, R7, R26, 1 ;  /* 0x3f800000071e7423 */ /* 0x002fc8000000001a */
[----:B------:R-:W-:-:S04]  /*1e80*/  FFMA R4, R7, R30, R7 ;  /* 0x0000001e07047223 */ /* 0x000fc80000000007 */
[----:B------:R-:W-:-:S04]  /*1e90*/  FFMA R7, R3, R4, RZ ;  /* 0x0000000403077223 */ /* 0x000fc800000000ff */
[----:B------:R-:W-:-:S04]  /*1ea0*/  FFMA R27, R26, R7, R3 ;  /* 0x000000071a1b7223 */ /* 0x000fc80000000003 */
[----:B------:R-:W-:-:S04]  /*1eb0*/  FFMA R7, R4, R27, R7 ;  /* 0x0000001b04077223 */ /* 0x000fc80000000007 */
[----:B------:R-:W-:-:S04]  /*1ec0*/  FFMA R26, R26, R7, R3 ;  /* 0x000000071a1a7223 */ /* 0x000fc80000000003 */
[----:B------:R-:W-:-:S05]  /*1ed0*/  FFMA R3, R4, R26, R7 ;  /* 0x0000001a04037223 */ /* 0x000fca0000000007 */
[----:B------:R-:W-:-:S04]  /*1ee0*/  SHF.R.U32.HI R5, RZ, 0x17, R3 ;  /* 0x00000017ff057819 */ /* 0x000fc80000011603 */
[----:B------:R-:W-:-:S05]  /*1ef0*/  LOP3.LUT R5, R5, 0xff, RZ, 0xc0, !PT ;  /* 0x000000ff05057812 */ /* 0x000fca00078ec0ff */
[----:B------:R-:W-:-:S05]  /*1f00*/  IMAD.IADD R24, R5, 0x1, R6 ;  /* 0x0000000105187824 */ /* 0x000fca00078e0206 */
[----:B------:R-:W-:-:S04]  /*1f10*/  IADD3 R5, PT, PT, R24, -0x1, RZ ;  /* 0xffffffff18057810 */ /* 0x000fc80007ffe0ff */
[----:B------:R-:W-:-:S13]  /*1f20*/  ISETP.GE.U32.AND P0, PT, R5, 0xfe, PT ;  /* 0x000000fe0500780c */ /* 0x000fda0003f06070 */
[----:B------:R-:W-:Y:S05]  /*1f30*/  @!P0 BRA `(.L_x_56) ;  /* 0x0000000000808947 */ /* 0x000fea0003800000 */
[----:B------:R-:W-:-:S13]  /*1f40*/  ISETP.GT.AND P0, PT, R24, 0xfe, PT ;  /* 0x000000fe1800780c */ /* 0x000fda0003f04270 */
[----:B------:R-:W-:Y:S05]  /*1f50*/  @P0 BRA `(.L_x_57) ;  /* 0x00000000006c0947 */ /* 0x000fea0003800000 */
[----:B------:R-:W-:-:S13]  /*1f60*/  ISETP.GE.AND P0, PT, R24, 0x1, PT ;  /* 0x000000011800780c */ /* 0x000fda0003f06270 */
[----:B------:R-:W-:Y:S05]  /*1f70*/  @P0 BRA `(.L_x_58) ;  /* 0x0000000000740947 */ /* 0x000fea0003800000 */
[----:B------:R-:W-:Y:S02]  /*1f80*/  ISETP.GE.AND P0, PT, R24, -0x18, PT ;  /* 0xffffffe81800780c */ /* 0x000fe40003f06270 */
[----:B------:R-:W-:-:S11]  /*1f90*/  LOP3.LUT R3, R3, 0x80000000, RZ, 0xc0, !PT ;  /* 0x8000000003037812 */ /* 0x000fd600078ec0ff */
[----:B------:R-:W-:Y:S05]  /*1fa0*/  @!P0 BRA `(.L_x_58) ;  /* 0x0000000000688947 */ /* 0x000fea0003800000 */
[-CC-:B------:R-:W-:Y:S01]  /*1fb0*/  FFMA.RZ R5, R4, R26.reuse, R7.reuse ;  /* 0x0000001a04057223 */ /* 0x180fe2000000c007 */
[C---:B------:R-:W-:Y:S02]  /*1fc0*/  ISETP.NE.AND P2, PT, R24.reuse, RZ, PT ;  /* 0x000000ff1800720c */ /* 0x040fe40003f45270 */
[----:B------:R-:W-:Y:S02]  /*1fd0*/  ISETP.NE.AND P1, PT, R24, RZ, PT ;  /* 0x000000ff1800720c */ /* 0x000fe40003f25270 */
[----:B------:R-:W-:Y:S01]  /*1fe0*/  LOP3.LUT R6, R5, 0x7fffff, RZ, 0xc0, !PT ;  /* 0x007fffff05067812 */ /* 0x000fe200078ec0ff */
[CCC-:B------:R-:W-:Y:S01]  /*1ff0*/  FFMA.RP R5, R4.reuse, R26.reuse, R7.reuse ;  /* 0x0000001a04057223 */ /* 0x1c0fe20000008007 */
[----:B------:R-:W-:Y:S01]  /*2000*/  FFMA.RM R4, R4, R26, R7 ;  /* 0x0000001a04047223 */ /* 0x000fe20000004007 */
[----:B------:R-:W-:Y:S01]  /*2010*/  VIADD R7, R24, 0x20 ;  /* 0x0000002018077836 */ /* 0x000fe20000000000 */
[----:B------:R-:W-:Y:S02]  /*2020*/  LOP3.LUT R6, R6, 0x800000, RZ, 0xfc, !PT ;  /* 0x0080000006067812 */ /* 0x000fe400078efcff */
[----:B------:R-:W-:-:S02]  /*2030*/  IADD3 R24, PT, PT, -R24, RZ, RZ ;  /* 0x000000ff18187210 */ /* 0x000fc40007ffe1ff */
[----:B------:R-:W-:Y:S02]  /*2040*/  SHF.L.U32 R7, R6, R7, RZ ;  /* 0x0000000706077219 */ /* 0x000fe400000006ff */
[----:B------:R-:W-:Y:S02]  /*2050*/  FSETP.NEU.FTZ.AND P0, PT, R5, R4, PT ;  /* 0x000000040500720b */ /* 0x000fe40003f1d000 */
[----:B------:R-:W-:Y:S02]  /*2060*/  SEL R5, R24, RZ, P2 ;  /* 0x000000ff18057207 */ /* 0x000fe40001000000 */
[----:B------:R-:W-:Y:S02]  /*2070*/  ISETP.NE.AND P1, PT, R7, RZ, P1 ;  /* 0x000000ff0700720c */ /* 0x000fe40000f25270 */
[----:B------:R-:W-:Y:S02]  /*2080*/  SHF.R.U32.HI R5, RZ, R5, R6 ;  /* 0x00000005ff057219 */ /* 0x000fe40000011606 */
[----:B------:R-:W-:-:S02]  /*2090*/  PLOP3.LUT P0, PT, P0, P1, PT, 0xf8, 0x8f ;  /* 0x00000000008f781c */ /* 0x000fc40000703f70 */
[----:B------:R-:W-:Y:S02]  /*20a0*/  SHF.R.U32.HI R7, RZ, 0x1, R5 ;  /* 0x00000001ff077819 */ /* 0x000fe40000011605 */
[----:B------:R-:W-:-:S04]  /*20b0*/  SEL R4, RZ, 0x1, !P0 ;  /* 0x00000001ff047807 */ /* 0x000fc80004000000 */
[----:B------:R-:W-:-:S04]  /*20c0*/  LOP3.LUT R4, R4, 0x1, R7, 0xf8, !PT ;  /* 0x0000000104047812 */ /* 0x000fc800078ef807 */
[----:B------:R-:W-:-:S05]  /*20d0*/  LOP3.LUT R4, R4, R5, RZ, 0xc0, !PT ;  /* 0x0000000504047212 */ /* 0x000fca00078ec0ff */
[----:B------:R-:W-:-:S05]  /*20e0*/  IMAD.IADD R4, R7, 0x1, R4 ;  /* 0x0000000107047824 */ /* 0x000fca00078e0204 */
[----:B------:R-:W-:Y:S01]  /*20f0*/  LOP3.LUT R3, R4, R3, RZ, 0xfc, !PT ;  /* 0x0000000304037212 */ /* 0x000fe200078efcff */
[----:B------:R-:W-:Y:S06]  /*2100*/  BRA `(.L_x_58) ;  /* 0x0000000000107947 */ /* 0x000fec0003800000 */
.L_x_57:
[----:B------:R-:W-:-:S04]  /*2110*/  LOP3.LUT R3, R3, 0x80000000, RZ, 0xc0, !PT ;  /* 0x8000000003037812 */ /* 0x000fc800078ec0ff */
[----:B------:R-:W-:Y:S01]  /*2120*/  LOP3.LUT R3, R3, 0x7f800000, RZ, 0xfc, !PT ;  /* 0x7f80000003037812 */ /* 0x000fe200078efcff */
[----:B------:R-:W-:Y:S06]  /*2130*/  BRA `(.L_x_58) ;  /* 0x0000000000047947 */ /* 0x000fec0003800000 */
.L_x_56:
[----:B------:R-:W-:-:S07]  /*2140*/  LEA R3, R6, R3, 0x17 ;  /* 0x0000000306037211 */ /* 0x000fce00078eb8ff */
.L_x_58:
[----:B------:R-:W-:Y:S05]  /*2150*/  BSYNC.RECONVERGENT B2 ;  /* 0x0000000000027941 */ /* 0x000fea0003800200 */
.L_x_55:
[----:B------:R-:W-:Y:S05]  /*2160*/  BRA `(.L_x_59) ;  /* 0x0000000000207947 */ /* 0x000fea0003800000 */
.L_x_54:
[----:B------:R-:W-:-:S04]  /*2170*/  LOP3.LUT R3, R3, 0x80000000, R4, 0x48, !PT ;  /* 0x8000000003037812 */ /* 0x000fc800078e4804 */
[----:B------:R-:W-:Y:S01]  /*2180*/  LOP3.LUT R3, R3, 0x7f800000, RZ, 0xfc, !PT ;  /* 0x7f80000003037812 */ /* 0x000fe200078efcff */
[----:B------:R-:W-:Y:S06]  /*2190*/  BRA `(.L_x_59) ;  /* 0x0000000000147947 */ /* 0x000fec0003800000 */
.L_x_53:
[----:B------:R-:W-:Y:S01]  /*21a0*/  LOP3.LUT R3, R3, 0x80000000, R4, 0x48, !PT ;  /* 0x8000000003037812 */ /* 0x000fe200078e4804 */
[----:B------:R-:W-:Y:S06]  /*21b0*/  BRA `(.L_x_59) ;  /* 0x00000000000c7947 */ /* 0x000fec0003800000 */
.L_x_52:
[----:B------:R-:W0:Y:S01]  /*21c0*/  MUFU.RSQ R3, -QNAN ;  /* 0xffc0000000037908 */ /* 0x000e220000001400 */
[----:B------:R-:W-:Y:S05]  /*21d0*/  BRA `(.L_x_59) ;  /* 0x0000000000047947 */ /* 0x000fea0003800000 */
.L_x_51:
[----:B------:R-:W-:-:S07]  /*21e0*/  FADD.FTZ R3, R4, R3 ;  /* 0x0000000304037221 */ /* 0x000fce0000010000 */
.L_x_59:
[----:B------:R-:W-:Y:S05]  /*21f0*/  BSYNC.RECONVERGENT B1 ;  /* 0x0000000000017941 */ /* 0x000fea0003800200 */
.L_x_49:
[----:B------:R-:W-:Y:S02]  /*2200*/  HFMA2 R5, -RZ, RZ, 0, 0 ;  /* 0x00000000ff057431 */ /* 0x000fe400000001ff */
[----:B------:R-:W-:-:S04]  /*2210*/  IMAD.MOV.U32 R4, RZ, RZ, R8 ;  /* 0x000000ffff047224 */ /* 0x000fc800078e0008 */
[----:B0-----:R-:W-:Y:S05]  /*2220*/  RET.REL.NODEC R4 `(_Z17monteCarloBarrierPfP17curandStateXORWOW10OptionDataf11BarrierTypeii) ;  /* 0xffffffdc04747950 */ /* 0x001fea0003c3ffff */
.L_x_60:
        /* <DEDUP_REMOVED lines=13> */
.L_x_208:


//--------------------- .text._Z17monteCarloControlPfP17curandStateXORWOW10OptionDataif --------------------------
	.section	.text._Z17monteCarloControlPfP17curandStateXORWOW10OptionDataif,"ax",@progbits
	.align	128
        .global         _Z17monteCarloControlPfP17curandStateXORWOW10OptionDataif
        .type           _Z17monteCarloControlPfP17curandStateXORWOW10OptionDataif,@function
        .size           _Z17monteCarloControlPfP17curandStateXORWOW10OptionDataif,(.L_x_210 - _Z17monteCarloControlPfP17curandStateXORWOW10OptionDataif)
        .other          _Z17monteCarloControlPfP17curandStateXORWOW10OptionDataif,@"STO_CUDA_ENTRY STV_DEFAULT"
_Z17monteCarloControlPfP17curandStateXORWOW10OptionDataif:
.text._Z17monteCarloControlPfP17curandStateXORWOW10OptionDataif:
[----:B------:R-:W-:Y:S01]  /*0000*/  LDC R1, c[0x0][0x37c] ;  /* 0x0000df00ff017b82 */ /* 0x000fe20000000800 */
[----:B------:R-:W0:Y:S07]  /*0010*/  S2R R0, SR_TID.X ;  /* 0x0000000000007919 */ /* 0x000e2e0000002100 */
[----:B------:R-:W0:Y:S01]  /*0020*/  S2UR UR4, SR_CTAID.X ;  /* 0x00000000000479c3 */ /* 0x000e220000002500 */
[----:B------:R-:W1:Y:S01]  /*0030*/  LDCU.64 UR8, c[0x0][0x358] ;  /* 0x00006b00ff0877ac */ /* 0x000e620008000a00 */
[----:B------:R-:W2:Y:S06]  /*0040*/  LDCU UR5, c[0x0][0x3b0] ;  /* 0x00007600ff0577ac */ /* 0x000eac0008000800 */
[----:B------:R-:W0:Y:S08]  /*0050*/  LDC R5, c[0x0][0x360] ;  /* 0x0000d800ff057b82 */ /* 0x000e300000000800 */
[----:B------:R-:W3:Y:S01]  /*0060*/  LDC.64 R6, c[0x0][0x388] ;  /* 0x0000e200ff067b82 */ /* 0x000ee20000000a00 */
[----:B0-----:R-:W-:-:S04]  /*0070*/  IMAD R5, R5, UR4, R0 ;  /* 0x0000000405057c24 */ /* 0x001fc8000f8e0200 */
[----:B---3--:R-:W-:-:S05]  /*0080*/  IMAD.WIDE R6, R5, 0x30, R6 ;  /* 0x0000003005067825 */ /* 0x008fca00078e0206 */
[----:B-1----:R0:W5:Y:S04]  /*0090*/  LDG.E R4, desc[UR8][R6.64+0x20] ;  /* 0x0000200806047981 */ /* 0x002168000c1e1900 */
[----:B------:R0:W5:Y:S04]  /*00a0*/  LDG.E.64 R10, desc[UR8][R6.64+0x28] ;  /* 0x00002808060a7981 */ /* 0x000168000c1e1b00 */
[----:B------:R0:W5:Y:S04]  /*00b0*/  LDG.E.64 R12, desc[UR8][R6.64] ;  /* 0x00000008060c7981 */ /* 0x000168000c1e1b00 */
[----:B------:R0:W5:Y:S04]  /*00c0*/  LDG.E.64 R14, desc[UR8][R6.64+0x8] ;  /* 0x00000808060e7981 */ /* 0x000168000c1e1b00 */
[----:B------:R0:W5:Y:S04]  /*00d0*/  LDG.E.64 R16, desc[UR8][R6.64+0x10] ;  /* 0x0000100806107981 */ /* 0x000168000c1e1b00 */
[----:B------:R0:W5:Y:S01]  /*00e0*/  LDG.E.64 R18, desc[UR8][R6.64+0x18] ;  /* 0x0000180806127981 */ /* 0x000162000c1e1b00 */
[----:B--2---:R-:W-:Y:S01]  /*00f0*/  UISETP.GE.AND UP0, UPT, UR5, 0x1, UPT ;  /* 0x000000010500788c */ /* 0x004fe2000bf06270 */
[----:B------:R-:W-:-:S08]  /*0100*/  CS2R R2, SRZ ;  /* 0x0000000000027805 */ /* 0x000fd0000001ff00 */
[----:B0-----:R-:W-:Y:S05]  /*0110*/  BRA.U !UP0, `(.L_x_61) ;  /* 0x0000000d08c87547 */ /* 0x001fea000b800000 */
[----:B------:R-:W0:Y:S02]  /*0120*/  LDCU UR5, c[0x0][0x3a0] ;  /* 0x00007400ff0577ac */ /* 0x000e240008000800 */
[----:B0-----:R-:W-:Y:S02]  /*0130*/  UIADD3 UR4, UPT, UPT, UR5, -0xd000000, URZ ;  /* 0xf300000005047890 */ /* 0x001fe4000fffe0ff */
[----:B------:R-:W0:Y:S02]  /*0140*/  MUFU.RSQ R0, UR5 ;  /* 0x0000000500007d08 */ /* 0x000e240008001400 */
[----:B------:R-:W-:-:S09]  /*0150*/  UISETP.GT.U32.AND UP0, UPT, UR4, 0x727fffff, UPT ;  /* 0x727fffff0400788c */ /* 0x000fd2000bf04070 */
[----:B------:R-:W-:Y:S05]  /*0160*/  BRA.U !UP0, `(.L_x_62) ;  /* 0x0000000108207547 */ /* 0x000fea000b800000 */
[----:B------:R-:W1:Y:S01]  /*0170*/  LDCU UR4, c[0x0][0x3a0] ;  /* 0x00007400ff0477ac */ /* 0x000e620008000800 */
[----:B------:R-:W-:Y:S01]  /*0180*/  BSSY.RECONVERGENT B0, `(.L_x_63) ;  /* 0x0000004000007945 */ /* 0x000fe20003800200 */
[----:B------:R-:W-:Y:S01]  /*0190*/  MOV R20, 0x1c0 ;  /* 0x000001c000147802 */ /* 0x000fe20000000f00 */
[----:B-1----:R-:W-:-:S07]  /*01a0*/  IMAD.U32 R25, RZ, RZ, UR4 ;  /* 0x00000004ff197e24 */ /* 0x002fce000f8e00ff */
[----:B0----5:R-:W-:Y:S05]  /*01b0*/  CALL.REL.NOINC `($__internal_3_$__cuda_sm20_sqrt_rn_f32_slowpath) ;  /* 0x0000001000847944 */ /* 0x021fea0003c00000 */
[----:B------:R-:W-:Y:S05]  /*01c0*/  BSYNC.RECONVERGENT B0 ;  /* 0x0000000000007941 */ /* 0x000fea0003800200 */
.L_x_63:
[----:B------:R-:W-:Y:S01]  /*01d0*/  IMAD.MOV.U32 R0, RZ, RZ, R25 ;  /* 0x000000ffff007224 */ /* 0x000fe200078e0019 */
[----:B------:R-:W-:Y:S06]  /*01e0*/  BRA `(.L_x_64) ;  /* 0x0000000000107947 */ /* 0x000fec0003800000 */
.L_x_62:
[C---:B0-----:R-:W-:Y:S01]  /*01f0*/  FMUL.FTZ R2, R0.reuse, UR5 ;  /* 0x0000000500027c20 */ /* 0x041fe20008410000 */
[----:B------:R-:W-:-:S03]  /*0200*/  FMUL.FTZ R0, R0, 0.5 ;  /* 0x3f00000000007820 */ /* 0x000fc60000410000 */
[----:B------:R-:W-:-:S04]  /*0210*/  FFMA R3, -R2, R2, UR5 ;  /* 0x0000000502037e23 */ /* 0x000fc80008000102 */
[----:B------:R-:W-:-:S07]  /*0220*/  FFMA R0, R3, R0, R2 ;  /* 0x0000000003007223 */ /* 0x000fce0000000002 */
.L_x_64:
[----:B------:R-:W0:Y:S01]  /*0230*/  LDCU UR4, c[0x0][0x39c] ;  /* 0x00007380ff0477ac */ /* 0x000e220008000800 */
[----:B------:R-:W-:Y:S01]  /*0240*/  CS2R R2, SRZ ;  /* 0x0000000000027805 */ /* 0x000fe2000001ff00 */
[----:B0-----:R-:W-:Y:S01]  /*0250*/  FMUL R0, R0, UR4 ;  /* 0x0000000400007c20 */ /* 0x001fe20008400000 */
[----:B------:R-:W-:-:S06]  /*0260*/  UMOV UR4, URZ ;  /* 0x000000ff00047c82 */ /* 0x000fcc0008000000 */
.L_x_74:
[----:B-----5:R-:W-:Y:S01]  /*0270*/  SHF.R.U32.HI R20, RZ, 0x2, R13 ;  /* 0x00000002ff147819 */ /* 0x020fe2000001160d */
[----:B------:R-:W-:Y:S01]  /*0280*/  UMOV UR6, 0x54442d18 ;  /* 0x54442d1800067882 */ /* 0x000fe20000000000 */
[----:B------:R-:W-:Y:S01]  /*0290*/  SHF.L.U32 R24, R17, 0x4, RZ ;  /* 0x0000000411187819 */ /* 0x000fe200000006ff */
[----:B------:R-:W-:Y:S01]  /*02a0*/  UMOV UR7, 0x401921fb ;  /* 0x401921fb00077882 */ /* 0x000fe20000000000 */
[----:B------:R-:W-:Y:S01]  /*02b0*/  LOP3.LUT R20, R20, R13, RZ, 0x3c, !PT ;  /* 0x0000000d14147212 */ /* 0x000fe200078e3cff */
[----:B------:R-:W-:Y:S01]  /*02c0*/  IMAD.MOV.U32 R28, RZ, RZ, 0x7f800000 ;  /* 0x7f800000ff1c7424 */ /* 0x000fe200078e00ff */
[----:B------:R-:W-:Y:S01]  /*02d0*/  SHF.R.U32.HI R25, RZ, 0x2, R14 ;  /* 0x00000002ff197819 */ /* 0x000fe2000001160e */
[----:B------:R-:W-:Y:S02]  /*02e0*/  BSSY.RECONVERGENT B0, `(.L_x_65) ;  /* 0x000009a000007945 */ /* 0x000fe40003800200 */
[----:B------:R-:W-:Y:S01]  /*02f0*/  IMAD.SHL.U32 R13, R20, 0x2, RZ ;  /* 0x00000002140d7824 */ /* 0x000fe200078e00ff */
[----:B------:R-:W-:-:S04]  /*0300*/  LOP3.LUT R25, R25, R14, RZ, 0x3c, !PT ;  /* 0x0000000e19197212 */ /* 0x000fc800078e3cff */
[----:B------:R-:W-:Y:S01]  /*0310*/  LOP3.LUT R13, R17, R24, R13, 0x96, !PT ;  /* 0x00000018110d7212 */ /* 0x000fe200078e960d */
[----:B------:R-:W-:-:S03]  /*0320*/  IMAD.SHL.U32 R14, R25, 0x2, RZ ;  /* 0x00000002190e7824 */ /* 0x000fc600078e00ff */
[----:B------:R-:W-:Y:S01]  /*0330*/  LOP3.LUT R21, R13, R20, RZ, 0x3c, !PT ;  /* 0x000000140d157212 */ /* 0x000fe200078e3cff */
[----:B------:R-:W-:-:S03]  /*0340*/  IMAD.MOV.U32 R20, RZ, RZ, 0x2f800000 ;  /* 0x2f800000ff147424 */ /* 0x000fc600078e00ff */
[C---:B------:R-:W-:Y:S01]  /*0350*/  IADD3 R13, PT, PT, R12.reuse, 0x587c5, R21 ;  /* 0x000587c50c0d7810 */ /* 0x040fe20007ffe015 */
[----:B------:R-:W-:-:S03]  /*0360*/  VIADD R12, R12, 0xb0f8a ;  /* 0x000b0f8a0c0c7836 */ /* 0x000fc60000000000 */
[----:B------:R-:W-:-:S05]  /*0370*/  I2FP.F32.U32 R13, R13 ;  /* 0x0000000d000d7245 */ /* 0x000fca0000201000 */
[----:B------:R-:W-:-:S05]  /*0380*/  FFMA R13, R13, R20, 1.1641532182693481445e-10 ;  /* 0x2f0000000d0d7423 */ /* 0x000fca0000000014 */
[----:B------:R-:W-:-:S13]  /*0390*/  FSETP.GEU.AND P0, PT, R13, 1.175494350822287508e-38, PT ;  /* 0x008000000d00780b */ /* 0x000fda0003f0e000 */
[----:B------:R-:W-:-:S05]  /*03a0*/  @!P0 FMUL R13, R13, 8388608 ;  /* 0x4b0000000d0d8820 */ /* 0x000fca0000400000 */
[----:B------:R-:W-:-:S04]  /*03b0*/  IADD3 R24, PT, PT, R13, -0x3f2aaaab, RZ ;  /* 0xc0d555550d187810 */ /* 0x000fc80007ffe0ff */
[----:B------:R-:W-:Y:S01]  /*03c0*/  LOP3.LUT R26, R24, 0xff800000, RZ, 0xc0, !PT ;  /* 0xff800000181a7812 */ /* 0x000fe200078ec0ff */
[----:B------:R-:W-:-:S03]  /*03d0*/  IMAD.SHL.U32 R24, R21, 0x10, RZ ;  /* 0x0000001015187824 */ /* 0x000fc600078e00ff */
[----:B------:R-:W-:Y:S02]  /*03e0*/  IADD3 R29, PT, PT, R13, -R26, RZ ;  /* 0x8000001a0d1d7210 */ /* 0x000fe40007ffe0ff */
[----:B------:R-:W-:Y:S02]  /*03f0*/  LOP3.LUT R24, R25, R14, R24, 0x96, !PT ;  /* 0x0000000e19187212 */ /* 0x000fe400078e9618 */
[----:B------:R-:W-:Y:S01]  /*0400*/  I2FP.F32.S32 R25, R26 ;  /* 0x0000001a00197245 */ /* 0x000fe20000201400 */
[----:B------:R-:W-:Y:S01]  /*0410*/  FADD R29, R29, -1 ;  /* 0xbf8000001d1d7421 */ /* 0x000fe20000000000 */
[----:B------:R-:W-:Y:S01]  /*0420*/  IMAD.MOV.U32 R26, RZ, RZ, 0x3e055027 ;  /* 0x3e055027ff1a7424 */ /* 0x000fe200078e00ff */
[----:B------:R-:W-:Y:S02]  /*0430*/  LOP3.LUT R27, R24, R21, RZ, 0x3c, !PT ;  /* 0x00000015181b7212 */ /* 0x000fe400078e3cff */
[----:B------:R-:W-:Y:S01]  /*0440*/  FSEL R14, RZ, -23, P0 ;  /* 0xc1b80000ff0e7808 */ /* 0x000fe20000000000 */
[----:B------:R-:W-:Y:S01]  /*0450*/  FFMA R26, R29, -R26, 0.14084610342979431152 ;  /* 0x3e1039f61d1a7423 */ /* 0x000fe2000000081a */
[----:B------:R-:W-:-:S02]  /*0460*/  IADD3 R24, PT, PT, R27, R12, RZ ;  /* 0x0000000c1b187210 */ /* 0x000fc40007ffe0ff */
[----:B------:R-:W-:Y:S01]  /*0470*/  ISETP.GT.U32.AND P0, PT, R13, 0x7f7fffff, PT ;  /* 0x7f7fffff0d00780c */ /* 0x000fe20003f04070 */
[----:B------:R-:W-:Y:S01]  /*0480*/  FFMA R26, R29, R26, -0.12148627638816833496 ;  /* 0xbdf8cdcc1d1a7423 */ /* 0x000fe2000000001a */
[----:B------:R-:W-:Y:S01]  /*0490*/  FFMA R14, R25, 1.1920928955078125e-07, R14 ;  /* 0x34000000190e7823 */ /* 0x000fe2000000000e */
[----:B------:R-:W-:Y:S02]  /*04a0*/  I2FP.F32.U32 R25, R24 ;  /* 0x0000001800197245 */ /* 0x000fe40000201000 */
[----:B------:R-:W-:-:S04]  /*04b0*/  FFMA R26, R29, R26, 0.13980610668659210205 ;  /* 0x3e0f29551d1a7423 */ /* 0x000fc8000000001a */
[----:B------:R-:W-:-:S04]  /*04c0*/  FFMA R26, R29, R26, -0.16684235632419586182 ;  /* 0xbe2ad8b91d1a7423 */ /* 0x000fc8000000001a */
[----:B------:R-:W-:-:S04]  /*04d0*/  FFMA R26, R29, R26, 0.20012299716472625732 ;  /* 0x3e4ced0b1d1a7423 */ /* 0x000fc8000000001a */
[----:B------:R-:W-:-:S04]  /*04e0*/  FFMA R26, R29, R26, -0.24999669194221496582 ;  /* 0xbe7fff221d1a7423 */ /* 0x000fc8000000001a */
[----:B------:R-:W-:-:S04]  /*04f0*/  FFMA R26, R29, R26, 0.33333182334899902344 ;  /* 0x3eaaaa781d1a7423 */ /* 0x000fc8000000001a */
[----:B------:R-:W-:-:S04]  /*0500*/  FFMA R26, R29, R26, -0.5 ;  /* 0xbf0000001d1a7423 */ /* 0x000fc8000000001a */
[----:B------:R-:W-:-:S04]  /*0510*/  FMUL R26, R29, R26 ;  /* 0x0000001a1d1a7220 */ /* 0x000fc80000400000 */
[----:B------:R-:W-:Y:S01]  /*0520*/  FFMA R29, R29, R26, R29 ;  /* 0x0000001a1d1d7223 */ /* 0x000fe2000000001d */
[----:B------:R-:W-:-:S03]  /*0530*/  FFMA R26, R25, R20, 1.1641532182693481445e-10 ;  /* 0x2f000000191a7423 */ /* 0x000fc60000000014 */
[----:B------:R-:W-:Y:S01]  /*0540*/  FFMA R14, R14, 0.69314718246459960938, R29 ;  /* 0x3f3172180e0e7823 */ /* 0x000fe2000000001d */
[----:B------:R-:W0:Y:S01]  /*0550*/  F2F.F64.F32 R24, R26 ;  /* 0x0000001a00187310 */ /* 0x000e220000201800 */
[C---:B------:R-:W-:Y:S01]  /*0560*/  @P0 FFMA R14, R13.reuse, R28, +INF ;  /* 0x7f8000000d0e0423 */ /* 0x040fe2000000001c */
[----:B------:R-:W-:Y:S01]  /*0570*/  FSETP.NEU.AND P0, PT, R13, RZ, PT ;  /* 0x000000ff0d00720b */ /* 0x000fe20003f0d000 */
[----:B------:R-:W-:Y:S02]  /*0580*/  IMAD.MOV.U32 R13, RZ, RZ, R15 ;  /* 0x000000ffff0d7224 */ /* 0x000fe400078e000f */
[----:B------:R-:W-:Y:S01]  /*0590*/  IMAD.MOV.U32 R15, RZ, RZ, R17 ;  /* 0x000000ffff0f7224 */ /* 0x000fe200078e0011 */
[----:B------:R-:W-:Y:S01]  /*05a0*/  MOV R17, R27 ;  /* 0x0000001b00117202 */ /* 0x000fe20000000f00 */
[----:B0-----:R-:W-:-:S10]  /*05b0*/  DMUL R24, R24, UR6 ;  /* 0x0000000618187c28 */ /* 0x001fd40008000000 */
[----:B------:R0:W1:Y:S02]  /*05c0*/  F2F.F32.F64 R24, R24 ;  /* 0x0000001800187310 */ /* 0x0000640000301000 */
[----:B0-----:R-:W-:Y:S01]  /*05d0*/  FMUL R25, R14, -2 ;  /* 0xc00000000e197820 */ /* 0x001fe20000400000 */
[----:B------:R-:W-:Y:S01]  /*05e0*/  MOV R14, R16 ;  /* 0x00000010000e7202 */ /* 0x000fe20000000f00 */
[----:B------:R-:W-:Y:S02]  /*05f0*/  IMAD.MOV.U32 R16, RZ, RZ, R21 ;  /* 0x000000ffff107224 */ /* 0x000fe400078e0015 */
[C---:B-1----:R-:W-:Y:S01]  /*0600*/  FMUL R20, R24.reuse, 0.63661974668502807617 ;  /* 0x3f22f98318147820 */ /* 0x042fe20000400000 */
[----:B------:R-:W-:Y:S02]  /*0610*/  FSETP.GE.AND P1, PT, |R24|, 105615, PT ;  /* 0x47ce47801800780b */ /* 0x000fe40003f26200 */
[----:B------:R-:W-:-:S03]  /*0620*/  FSEL R25, R25, +INF , P0 ;  /* 0x7f80000019197808 */ /* 0x000fc60000000000 */
[----:B------:R-:W0:Y:S02]  /*0630*/  F2I.NTZ R20, R20 ;  /* 0x0000001400147305 */ /* 0x000e240000203100 */
[----:B0-----:R-:W-:-:S05]  /*0640*/  I2FP.F32.S32 R29, R20 ;  /* 0x00000014001d7245 */ /* 0x001fca0000201400 */
[----:B------:R-:W-:-:S04]  /*0650*/  FFMA R26, R29, -1.5707962512969970703, R24 ;  /* 0xbfc90fda1d1a7823 */ /* 0x000fc80000000018 */
[----:B------:R-:W-:-:S04]  /*0660*/  FFMA R26, R29, -7.5497894158615963534e-08, R26 ;  /* 0xb3a221681d1a7823 */ /* 0x000fc8000000001a */
[----:B------:R-:W-:Y:S01]  /*0670*/  FFMA R26, R29, -5.3903029534742383927e-15, R26 ;  /* 0xa7c234c51d1a7823 */ /* 0x000fe2000000001a */
[----:B------:R-:W-:Y:S06]  /*0680*/  @!P1 BRA `(.L_x_66) ;  /* 0x00000004007c9947 */ /* 0x000fec0003800000 */
[----:B------:R-:W-:-:S13]  /*0690*/  FSETP.NEU.AND P0, PT, |R24|, +INF , PT ;  /* 0x7f8000001800780b */ /* 0x000fda0003f0d200 */
[----:B------:R-:W-:Y:S01]  /*06a0*/  @!P0 FMUL R26, RZ, R24 ;  /* 0x00000018ff1a8220 */ /* 0x000fe20000400000 */
[----:B------:R-:W-:Y:S01]  /*06b0*/  @!P0 IMAD.MOV.U32 R20, RZ, RZ, RZ ;  /* 0x000000ffff148224 */ /* 0x000fe200078e00ff */
        /* <DEDUP_REMOVED lines=8> */
.L_x_67:
[----:B0-----:R-:W-:Y:S01]  /*0740*/  MOV R21, UR11 ;  /* 0x0000000b00157c02 */ /* 0x001fe20008000f00 */
        /* <DEDUP_REMOVED lines=17> */
[-C--:B------:R-:W-:Y:S01]  /*0860*/  @P2 MOV R8, R29.reuse ;  /* 0x0000001d00082202 */ /* 0x080fe20000000f00 */
[----:B------:R-:W-:Y:S01]  /*0870*/  @P4 IMAD.MOV.U32 R22, RZ, RZ, R29 ;  /* 0x000000ffff164224 */ /* 0x000fe200078e001d */
[----:B------:R-:W-:Y:S01]  /*0880*/  @P5 MOV R23, R29 ;  /* 0x0000001d00175202 */ /* 0x000fe20000000f00 */
[----:B------:R-:W-:-:S08]  /*0890*/  VIADD R27, R27, 0x4 ;  /* 0x000000041b1b7836 */ /* 0x000fd00000000000 */
[----:B------:R-:W-:Y:S01]  /*08a0*/  @P0 IMAD.MOV.U32 R6, RZ, RZ, R29 ;  /* 0x000000ffff060224 */ /* 0x000fe200078e001d */
[----:B------:R-:W-:Y:S06]  /*08b0*/  BRA.U UP0, `(.L_x_67) ;  /* 0xfffffffd00a07547 */ /* 0x000fec000b83ffff */
[----:B------:R-:W-:Y:S01]  /*08c0*/  SHF.R.U32.HI R20, RZ, 0x17, R24 ;  /* 0x00000017ff147819 */ /* 0x000fe20000011618 */
[----:B------:R-:W-:Y:S03]  /*08d0*/  BSSY.RECONVERGENT B1, `(.L_x_68) ;  /* 0x0000028000017945 */ /* 0x000fe60003800200 */
[C---:B------:R-:W-:Y:S02]  /*08e0*/  LOP3.LUT R21, R20.reuse, 0xe0, RZ, 0xc0, !PT ;  /* 0x000000e014157812 */ /* 0x040fe400078ec0ff */
[----:B------:R-:W-:-:S03]  /*08f0*/  LOP3.LUT P6, RZ, R20, 0x1f, RZ, 0xc0, !PT ;  /* 0x0000001f14ff7812 */ /* 0x000fc600078cc0ff */
[----:B------:R-:W-:-:S05]  /*0900*/  VIADD R21, R21, 0xffffff80 ;  /* 0xffffff8015157836 */ /* 0x000fca0000000000 */
[----:B------:R-:W-:-:S04]  /*0910*/  SHF.R.U32.HI R21, RZ, 0x5, R21 ;  /* 0x00000005ff157819 */ /* 0x000fc80000011615 */
[----:B------:R-:W-:-:S04]  /*0920*/  LEA R21, -R21, RZ, 0x2 ;  /* 0x000000ff15157211 */ /* 0x000fc800078e11ff */
[C---:B------:R-:W-:Y:S02]  /*0930*/  ISETP.EQ.AND P3, PT, R21.reuse, -0x18, PT ;  /* 0xffffffe81500780c */ /* 0x040fe40003f62270 */
[C---:B------:R-:W-:Y:S02]  /*0940*/  ISETP.EQ.AND P4, PT, R21.reuse, -0x14, PT ;  /* 0xffffffec1500780c */ /* 0x040fe40003f82270 */
[C---:B------:R-:W-:Y:S02]  /*0950*/  ISETP.EQ.AND P2, PT, R21.reuse, -0x10, PT ;  /* 0xfffffff01500780c */ /* 0x040fe40003f42270 */
[C---:B------:R-:W-:Y:S02]  /*0960*/  ISETP.EQ.AND P1, PT, R21.reuse, -0xc, PT ;  /* 0xfffffff41500780c */ /* 0x040fe40003f22270 */
[C---:B------:R-:W-:Y:S02]  /*0970*/  ISETP.EQ.AND P0, PT, R21.reuse, -0x8, PT ;  /* 0xfffffff81500780c */ /* 0x040fe40003f02270 */
[----:B------:R-:W-:-:S03]  /*0980*/  ISETP.EQ.AND P5, PT, R21, RZ, PT ;  /* 0x000000ff1500720c */ /* 0x000fc60003fa2270 */
[--C-:B------:R-:W-:Y:S01]  /*0990*/  @P3 IMAD.MOV.U32 R26, RZ, RZ, R6.reuse ;  /* 0x000000ffff1a3224 */ /* 0x100fe200078e0006 */
[C---:B------:R-:W-:Y:S01]  /*09a0*/  ISETP.EQ.AND P3, PT, R21.reuse, -0x4, PT ;  /* 0xfffffffc1500780c */ /* 0x040fe20003f62270 */
[----:B------:R-:W-:Y:S01]  /*09b0*/  @P4 IMAD.MOV.U32 R27, RZ, RZ, R6 ;  /* 0x000000ffff1b4224 */ /* 0x000fe200078e0006 */
[----:B------:R-:W-:Y:S01]  /*09c0*/  @P4 MOV R26, R7 ;  /* 0x00000007001a4202 */ /* 0x000fe20000000f00 */
[----:B------:R-:W-:Y:S01]  /*09d0*/  @P2 IMAD.MOV.U32 R27, RZ, RZ, R7 ;  /* 0x000000ffff1b2224 */ /* 0x000fe200078e0007 */
[----:B------:R-:W-:Y:S01]  /*09e0*/  ISETP.EQ.AND P4, PT, R21, 0x4, PT ;  /* 0x000000041500780c */ /* 0x000fe20003f82270 */
[----:B------:R-:W-:Y:S01]  /*09f0*/  @P2 IMAD.MOV.U32 R26, RZ, RZ, R8 ;  /* 0x000000ffff1a2224 */ /* 0x000fe200078e0008 */
[----:B------:R-:W-:Y:S01]  /*0a00*/  @P1 MOV R27, R8 ;  /* 0x00000008001b1202 */ /* 0x000fe20000000f00 */
[--C-:B------:R-:W-:Y:S01]  /*0a10*/  @P1 IMAD.MOV.U32 R26, RZ, RZ, R9.reuse ;  /* 0x000000ffff1a1224 */ /* 0x100fe200078e0009 */
[----:B------:R-:W-:Y:S01]  /*0a20*/  @P0 MOV R26, R22 ;  /* 0x00000016001a0202 */ /* 0x000fe20000000f00 */
[----:B------:R-:W-:-:S04]  /*0a30*/  @P0 IMAD.MOV.U32 R27, RZ, RZ, R9 ;  /* 0x000000ffff1b0224 */ /* 0x000fc800078e0009 */
[----:B------:R-:W-:Y:S01]  /*0a40*/  @P3 IMAD.MOV.U32 R27, RZ, RZ, R22 ;  /* 0x000000ffff1b3224 */ /* 0x000fe200078e0016 */
[----:B------:R-:W-:Y:S01]  /*0a50*/  @P5 MOV R27, R23 ;  /* 0x00000017001b5202 */ /* 0x000fe20000000f00 */
[----:B------:R-:W-:Y:S02]  /*0a60*/  @P3 IMAD.MOV.U32 R26, RZ, RZ, R23 ;  /* 0x000000ffff1a3224 */ /* 0x000fe400078e0017 */
[--C-:B------:R-:W-:Y:S02]  /*0a70*/  @P5 IMAD.MOV.U32 R26, RZ, RZ, R28.reuse ;  /* 0x000000ffff1a5224 */ /* 0x100fe400078e001c */
[----:B------:R-:W-:Y:S01]  /*0a80*/  @P4 IMAD.MOV.U32 R27, RZ, RZ, R28 ;  /* 0x000000ffff1b4224 */ /* 0x000fe200078e001c */
[----:B------:R-:W-:Y:S06]  /*0a90*/  @!P6 BRA `(.L_x_69) ;  /* 0x00000000002ce947 */ /* 0x000fec0003800000 */
[----:B------:R-:W-:Y:S02]  /*0aa0*/  ISETP.EQ.AND P6, PT, R21, 0x8, PT ;  /* 0x000000081500780c */ /* 0x000fe40003fc2270 */
[----:B------:R-:W-:Y:S01]  /*0ab0*/  @P2 MOV R21, R6 ;  /* 0x0000000600152202 */ /* 0x000fe20000000f00 */
[----:B------:R-:W-:Y:S01]  /*0ac0*/  @P1 IMAD.MOV.U32 R21, RZ, RZ, R7 ;  /* 0x000000ffff151224 */ /* 0x000fe200078e0007 */
[----:B------:R-:W-:Y:S01]  /*0ad0*/  LOP3.LUT R20, R20, 0x1f, RZ, 0xc0, !PT ;  /* 0x0000001f14147812 */ /* 0x000fe200078ec0ff */
[----:B------:R-:W-:Y:S01]  /*0ae0*/  @P0 IMAD.MOV.U32 R21, RZ, RZ, R8 ;  /* 0x000000ffff150224 */ /* 0x000fe200078e0008 */
[----:B------:R-:W-:Y:S01]  /*0af0*/  @P3 MOV R21, R9 ;  /* 0x0000000900153202 */ /* 0x000fe20000000f00 */
[----:B------:R-:W-:Y:S01]  /*0b00*/  @P5 IMAD.MOV.U32 R21, RZ, RZ, R22 ;  /* 0x000000ffff155224 */ /* 0x000fe200078e0016 */
[----:B------:R-:W-:Y:S01]  /*0b10*/  SHF.L.W.U32.HI R26, R27, R20, R26 ;  /* 0x000000141b1a7219 */ /* 0x000fe20000010e1a */
[----:B------:R-:W-:-:S04]  /*0b20*/  @P4 IMAD.MOV.U32 R21, RZ, RZ, R23 ;  /* 0x000000ffff154224 */ /* 0x000fc800078e0017 */
[----:B------:R-:W-:-:S04]  /*0b30*/  @P6 MOV R21, R28 ;  /* 0x0000001c00156202 */ /* 0x000fc80000000f00 */
[----:B------:R-:W-:-:S07]  /*0b40*/  SHF.L.W.U32.HI R27, R21, R20, R27 ;  /* 0x00000014151b7219 */ /* 0x000fce0000010e1b */
.L_x_69:
[----:B------:R-:W-:Y:S05]  /*0b50*/  BSYNC.RECONVERGENT B1 ;  /* 0x0000000000017941 */ /* 0x000fea0003800200 */
.L_x_68:
[--C-:B------:R-:W-:Y:S01]  /*0b60*/  SHF.L.W.U32.HI R21, R27, 0x2, R26.reuse ;  /* 0x000000021b157819 */ /* 0x100fe20000010e1a */
[----:B------:R-:W-:Y:S01]  /*0b70*/  UMOV UR6, 0x54442d19 ;  /* 0x54442d1900067882 */ /* 0x000fe20000000000 */
[----:B------:R-:W-:Y:S01]  /*0b80*/  ISETP.GE.AND P0, PT, R24, RZ, PT ;  /* 0x000000ff1800720c */ /* 0x000fe20003f06270 */
[----:B------:R-:W-:Y:S01]  /*0b90*/  UMOV UR7, 0x3bf921fb ;  /* 0x3bf921fb00077882 */ /* 0x000fe20000000000 */
[----:B------:R-:W-:Y:S02]  /*0ba0*/  LOP3.LUT R24, R21, R24, RZ, 0x3c, !PT ;  /* 0x0000001815187212 */ /* 0x000fe400078e3cff */
[----:B------:R-:W-:Y:S02]  /*0bb0*/  SHF.R.U32.HI R20, RZ, 0x1e, R26 ;  /* 0x0000001eff147819 */ /* 0x000fe4000001161a */
[----:B------:R-:W-:Y:S01]  /*0bc0*/  ISETP.GE.AND P1, PT, R24, RZ, PT ;  /* 0x000000ff1800720c */ /* 0x000fe20003f26270 */
[----:B------:R-:W-:Y:S01]  /*0bd0*/  IMAD.SHL.U32 R24, R27, 0x4, RZ ;  /* 0x000000041b187824 */ /* 0x000fe200078e00ff */
[----:B------:R-:W-:-:S02]  /*0be0*/  SHF.R.S32.HI R26, RZ, 0x1f, R21 ;  /* 0x0000001fff1a7819 */ /* 0x000fc40000011415 */
[----:B------:R-:W-:Y:S02]  /*0bf0*/  LEA.HI R20, R21, R20, RZ, 0x1 ;  /* 0x0000001415147211 */ /* 0x000fe400078f08ff */
[C---:B------:R-:W-:Y:S02]  /*0c00*/  LOP3.LUT R27, R26.reuse, R21, RZ, 0x3c, !PT ;  /* 0x000000151a1b7212 */ /* 0x040fe400078e3cff */
[----:B------:R-:W-:Y:S01]  /*0c10*/  LOP3.LUT R26, R26, R24, RZ, 0x3c, !PT ;  /* 0x000000181a1a7212 */ /* 0x000fe200078e3cff */
[----:B------:R-:W-:-:S05]  /*0c20*/  IMAD.MOV R21, RZ, RZ, -R20 ;  /* 0x000000ffff157224 */ /* 0x000fca00078e0a14 */
[----:B------:R-:W0:Y:S01]  /*0c30*/  I2F.F64.S64 R26, R26 ;  /* 0x0000001a001a7312 */ /* 0x000e220000301c00 */
[----:B------:R-:W-:Y:S01]  /*0c40*/  @!P0 MOV R20, R21 ;  /* 0x0000001500148202 */ /* 0x000fe20000000f00 */
[----:B0-----:R-:W-:-:S10]  /*0c50*/  DMUL R28, R26, UR6 ;  /* 0x000000061a1c7c28 */ /* 0x001fd40008000000 */
[----:B------:R-:W0:Y:S02]  /*0c60*/  F2F.F32.F64 R28, R28 ;  /* 0x0000001c001c7310 */ /* 0x000e240000301000 */
[----:B0-----:R-:W-:-:S07]  /*0c70*/  FSEL R26, -R28, R28, !P1 ;  /* 0x0000001c1c1a7208 */ /* 0x001fce0004800100 */
.L_x_66:
[----:B------:R-:W-:Y:S05]  /*0c80*/  BSYNC.RECONVERGENT B0 ;  /* 0x0000000000007941 */ /* 0x000fea0003800200 */
.L_x_65:
[C---:B------:R-:W-:Y:S01]  /*0c90*/  LOP3.LUT R21, R20.reuse, 0x1, RZ, 0xc0, !PT ;  /* 0x0000000114157812 */ /* 0x040fe200078ec0ff */
[----:B------:R-:W-:Y:S02]  /*0ca0*/  VIADD R20, R20, 0x1 ;  /* 0x0000000114147836 */ /* 0x000fe40000000000 */
[----:B------:R-:W-:Y:S02]  /*0cb0*/  HFMA2 R24, -RZ, RZ, 1.0078125, -8.98838043212890625e-05 ;  /* 0x3c0885e4ff187431 */ /* 0x000fe400000001ff */
[----:B------:R-:W-:Y:S01]  /*0cc0*/  IMAD.MOV.U32 R28, RZ, RZ, 0x3e2aaaa8 ;  /* 0x3e2aaaa8ff1c7424 */ /* 0x000fe200078e00ff */
[----:B------:R-:W-:Y:S01]  /*0cd0*/  ISETP.NE.U32.AND P0, PT, R21, 0x1, PT ;  /* 0x000000011500780c */ /* 0x000fe20003f05070 */
[----:B------:R-:W-:Y:S01]  /*0ce0*/  FMUL R21, R26, R26 ;  /* 0x0000001a1a157220 */ /* 0x000fe20000400000 */
[----:B------:R-:W-:Y:S01]  /*0cf0*/  LOP3.LUT P1, RZ, R20, 0x2, RZ, 0xc0, !PT ;  /* 0x0000000214ff7812 */ /* 0x000fe2000782c0ff */
[----:B------:R-:W-:Y:S01]  /*0d00*/  IMAD.MOV.U32 R20, RZ, RZ, 0x37cbac00 ;  /* 0x37cbac00ff147424 */ /* 0x000fe200078e00ff */
[----:B------:R-:W-:Y:S01]  /*0d10*/  FSEL R28, -R28, -0.4999999701976776123, !P0 ;  /* 0xbeffffff1c1c7808 */ /* 0x000fe20004000100 */
[----:B------:R-:W-:Y:S02]  /*0d20*/  BSSY.RECONVERGENT B0, `(.L_x_70) ;  /* 0x0000017000007945 */ /* 0x000fe40003800200 */
[----:B------:R-:W-:Y:S01]  /*0d30*/  FFMA R20, R21, R20, -0.0013887860113754868507 ;  /* 0xbab607ed15147423 */ /* 0x000fe20000000014 */
[----:B------:R-:W-:-:S04]  /*0d40*/  FSEL R24, R24, 0.041666727513074874878, !P0 ;  /* 0x3d2aaabb18187808 */ /* 0x000fc80004000000 */
[----:B------:R-:W-:-:S05]  /*0d50*/  FSEL R20, R20, -0.00019574658654164522886, P0 ;  /* 0xb94d415314147808 */ /* 0x000fca0000000000 */
[C---:B------:R-:W-:Y:S01]  /*0d60*/  FFMA R24, R21.reuse, R20, R24 ;  /* 0x0000001415187223 */ /* 0x040fe20000000018 */
[----:B------:R-:W-:Y:S02]  /*0d70*/  FSEL R20, R26, 1, !P0 ;  /* 0x3f8000001a147808 */ /* 0x000fe40004000000 */
[----:B------:R0:W1:Y:S01]  /*0d80*/  MUFU.RSQ R26, R25 ;  /* 0x00000019001a7308 */ /* 0x0000620000001400 */
[C---:B------:R-:W-:Y:S02]  /*0d90*/  FFMA R24, R21.reuse, R24, R28 ;  /* 0x0000001815187223 */ /* 0x040fe4000000001c */
[----:B------:R-:W-:-:S04]  /*0da0*/  FFMA R21, R21, R20, RZ ;  /* 0x0000001415157223 */ /* 0x000fc800000000ff */
[----:B------:R-:W-:Y:S01]  /*0db0*/  FFMA R24, R21, R24, R20 ;  /* 0x0000001815187223 */ /* 0x000fe20000000014 */
[----:B------:R-:W-:-:S03]  /*0dc0*/  VIADD R20, R25, 0xf3000000 ;  /* 0xf300000019147836 */ /* 0x000fc60000000000 */
[----:B------:R-:W-:Y:S02]  /*0dd0*/  @P1 FADD R24, RZ, -R24 ;  /* 0x80000018ff181221 */ /* 0x000fe40000000000 */
[----:B------:R-:W-:-:S13]  /*0de0*/  ISETP.GT.U32.AND P0, PT, R20, 0x727fffff, PT ;  /* 0x727fffff1400780c */ /* 0x000fda0003f04070 */
[----:B01----:R-:W-:Y:S05]  /*0df0*/  @!P0 BRA `(.L_x_71) ;  /* 0x0000000000148947 */ /* 0x003fea0003800000 */
[----:B------:R-:W-:Y:S01]  /*0e00*/  BSSY.RECONVERGENT B1, `(.L_x_72) ;  /* 0x0000003000017945 */ /* 0x000fe20003800200 */
[----:B------:R-:W-:-:S07]  /*0e10*/  MOV R20, 0xe30 ;  /* 0x00000e3000147802 */ /* 0x000fce0000000f00 */
[----:B------:R-:W-:Y:S05]  /*0e20*/  CALL.REL.NOINC `($__internal_3_$__cuda_sm20_sqrt_rn_f32_slowpath) ;  /* 0x0000000400687944 */ /* 0x000fea0003c00000 */
[----:B------:R-:W-:Y:S05]  /*0e30*/  BSYNC.RECONVERGENT B1 ;  /* 0x0000000000017941 */ /* 0x000fea0003800200 */
.L_x_72:
[----:B------:R-:W-:Y:S05]  /*0e40*/  BRA `(.L_x_73) ;  /* 0x0000000000107947 */ /* 0x000fea0003800000 */
.L_x_71:
[----:B------:R-:W-:Y:S01]  /*0e50*/  FMUL.FTZ R20, R25, R26 ;  /* 0x0000001a19147220 */ /* 0x000fe20000410000 */
[----:B------:R-:W-:-:S03]  /*0e60*/  FMUL.FTZ R21, R26, 0.5 ;  /* 0x3f0000001a157820 */ /* 0x000fc60000410000 */
[----:B------:R-:W-:-:S04]  /*0e70*/  FFMA R25, -R20, R20, R25 ;  /* 0x0000001414197223 */ /* 0x000fc80000000119 */
[----:B------:R-:W-:-:S07]  /*0e80*/  FFMA R25, R25, R21, R20 ;  /* 0x0000001519197223 */ /* 0x000fce0000000014 */
.L_x_73:
[----:B------:R-:W-:Y:S05]  /*0e90*/  BSYNC.RECONVERGENT B0 ;  /* 0x0000000000007941 */ /* 0x000fea0003800200 */
.L_x_70:
[----:B------:R-:W0:Y:S01]  /*0ea0*/  LDC.64 R20, c[0x0][0x398] ;  /* 0x0000e600ff147b82 */ /* 0x000e220000000a00 */
[----:B------:R-:W1:Y:S01]  /*0eb0*/  LDCU UR5, c[0x0][0x3a0] ;  /* 0x00007400ff0577ac */ /* 0x000e620008000800 */
[----:B------:R-:W-:Y:S01]  /*0ec0*/  FMUL R25, R24, R25 ;  /* 0x0000001918197220 */ /* 0x000fe20000400000 */
[----:B------:R-:W-:Y:S01]  /*0ed0*/  IMAD.MOV.U32 R24, RZ, RZ, 0x437c0000 ;  /* 0x437c0000ff187424 */ /* 0x000fe200078e00ff */
[----:B------:R-:W-:Y:S02]  /*0ee0*/  UIADD3 UR4, UPT, UPT, UR4, 0x1, URZ ;  /* 0x0000000104047890 */ /* 0x000fe4000fffe0ff */
[----:B------:R-:W-:Y:S01]  /*0ef0*/  FMUL R25, R0, R25 ;  /* 0x0000001900197220 */ /* 0x000fe20000400000 */
[----:B0-----:R-:W-:-:S04]  /*0f00*/  FMUL R27, R21, 0.5 ;  /* 0x3f000000151b7820 */ /* 0x001fc80000400000 */
[----:B------:R-:W-:Y:S01]  /*0f10*/  FFMA R20, -R27, R21, R20 ;  /* 0x000000151b147223 */ /* 0x000fe20000000114 */
[----:B------:R-:W-:-:S03]  /*0f20*/  MOV R21, 0x3bbb989d ;  /* 0x3bbb989d00157802 */ /* 0x000fc60000000f00 */
[----:B-1----:R-:W-:Y:S01]  /*0f30*/  FFMA R20, R20, UR5, R25 ;  /* 0x0000000514147c23 */ /* 0x002fe20008000019 */
[----:B------:R-:W0:Y:S03]  /*0f40*/  LDCU UR5, c[0x0][0x3b0] ;  /* 0x00007600ff0577ac */ /* 0x000e260008000800 */
[----:B------:R-:W-:-:S04]  /*0f50*/  FFMA.SAT R21, R20, R21, 0.5 ;  /* 0x3f00000014157423 */ /* 0x000fc80000002015 */
[----:B------:R-:W-:-:S04]  /*0f60*/  FFMA.RM R24, R21, R24, 12582913 ;  /* 0x4b40000115187423 */ /* 0x000fc80000004018 */
[C---:B------:R-:W-:Y:S01]  /*0f70*/  FADD R21, R24.reuse, -12583039 ;  /* 0xcb40007f18157421 */ /* 0x040fe20000000000 */
[----:B------:R-:W-:-:S03]  /*0f80*/  IMAD.SHL.U32 R24, R24, 0x800000, RZ ;  /* 0x0080000018187824 */ /* 0x000fc600078e00ff */
[----:B------:R-:W-:Y:S01]  /*0f90*/  FFMA R21, R20, 1.4426950216293334961, -R21 ;  /* 0x3fb8aa3b14157823 */ /* 0x000fe20000000815 */
[----:B0-----:R-:W-:-:S03]  /*0fa0*/  UISETP.NE.AND UP0, UPT, UR4, UR5, UPT ;  /* 0x000000050400728c */ /* 0x001fc6000bf05270 */
[----:B------:R-:W-:Y:S02]  /*0fb0*/  FFMA R25, R20, 1.925963033500011079e-08, R21 ;  /* 0x32a5706014197823 */ /* 0x000fe40000000015 */
[----:B------:R-:W0:Y:S04]  /*0fc0*/  LDC.64 R20, c[0x0][0x390] ;  /* 0x0000e400ff147b82 */ /* 0x000e280000000a00 */
[----:B------:R-:W1:Y:S02]  /*0fd0*/  MUFU.EX2 R25, R25 ;  /* 0x0000001900197308 */ /* 0x000e640000000800 */
[----:B-1----:R-:W-:-:S04]  /*0fe0*/  FMUL R24, R24, R25 ;  /* 0x0000001918187220 */ /* 0x002fc80000400000 */
[CC--:B0-----:R-:W-:Y:S01]  /*0ff0*/  FFMA R21, R24.reuse, R20.reuse, -R21 ;  /* 0x0000001418157223 */ /* 0x0c1fe20000000815 */
[----:B------:R-:W-:-:S04]  /*1000*/  FFMA R3, R24, R20, R3 ;  /* 0x0000001418037223 */ /* 0x000fc80000000003 */
[----:B------:R-:W-:-:S05]  /*1010*/  FMNMX R21, RZ, R21, !PT ;  /* 0x00000015ff157209 */ /* 0x000fca0007800000 */
[----:B------:R-:W-:Y:S01]  /*1020*/  FADD R2, R21, R2 ;  /* 0x0000000215027221 */ /* 0x000fe20000000000 */
[----:B------:R-:W-:Y:S06]  /*1030*/  BRA.U UP0, `(.L_x_74) ;  /* 0xfffffff1008c7547 */ /* 0x000fec000b83ffff */
.L_x_61:
[----:B------:R-:W-:Y:S01]  /*1040*/  I2FP.F32.S32 R8, UR5 ;  /* 0x0000000500087c45 */ /* 0x000fe20008201400 */
[----:B------:R-:W-:Y:S03]  /*1050*/  BSSY.RECONVERGENT B0, `(.L_x_75) ;  /* 0x000000d000007945 */ /* 0x000fe60003800200 */
[----:B------:R-:W0:Y:S08]  /*1060*/  MUFU.RCP R7, R8 ;  /* 0x0000000800077308 */ /* 0x000e300000001000 */
[----:B------:R-:W1:Y:S01]  /*1070*/  FCHK P0, R2, R8 ;  /* 0x0000000802007302 */ /* 0x000e620000000000 */
[----:B0-----:R-:W-:-:S04]  /*1080*/  FFMA R0, -R8, R7, 1 ;  /* 0x3f80000008007423 */ /* 0x001fc80000000107 */
[----:B------:R-:W-:-:S04]  /*1090*/  FFMA R7, R7, R0, R7 ;  /* 0x0000000007077223 */ /* 0x000fc80000000007 */
[----:B------:R-:W-:-:S04]  /*10a0*/  FFMA R9, R7, R2, RZ ;  /* 0x0000000207097223 */ /* 0x000fc800000000ff */
[----:B------:R-:W-:-:S04]  /*10b0*/  FFMA R6, -R8, R9, R2 ;  /* 0x0000000908067223 */ /* 0x000fc80000000102 */
[----:B------:R-:W-:Y:S01]  /*10c0*/  FFMA R6, R7, R6, R9 ;  /* 0x0000000607067223 */ /* 0x000fe20000000009 */
[----:B-1----:R-:W-:Y:S06]  /*10d0*/  @!P0 BRA `(.L_x_76) ;  /* 0x0000000000108947 */ /* 0x002fec0003800000 */
[----:B------:R-:W-:Y:S02]  /*10e0*/  MOV R7, R8 ;  /* 0x0000000800077202 */ /* 0x000fe40000000f00 */
[----:B------:R-:W-:-:S07]  /*10f0*/  MOV R20, 0x1110 ;  /* 0x0000111000147802 */ /* 0x000fce0000000f00 */
[----:B-----5:R-:W-:Y:S05]  /*1100*/  CALL.REL.NOINC `($__internal_4_$__cuda_sm3x_div_rn_noftz_f32_slowpath) ;  /* 0x0000000400087944 */ /* 0x020fea0003c00000 */
[----:B------:R-:W-:-:S07]  /*1110*/  IMAD.MOV.U32 R6, RZ, RZ, R0 ;  /* 0x000000ffff067224 */ /* 0x000fce00078e0000 */
.L_x_76:
[----:B------:R-:W-:Y:S05]  /*1120*/  BSYNC.RECONVERGENT B0 ;  /* 0x0000000000007941 */ /* 0x000fea0003800200 */
.L_x_75:
[----:B------:R-:W0:Y:S01]  /*1130*/  MUFU.RCP R7, R8 ;  /* 0x0000000800077308 */ /* 0x000e220000001000 */
[----:B------:R-:W-:Y:S07]  /*1140*/  BSSY.RECONVERGENT B0, `(.L_x_77) ;  /* 0x000000c000007945 */ /* 0x000fee0003800200 */
[----:B------:R-:W1:Y:S01]  /*1150*/  FCHK P0, R3, R8 ;  /* 0x0000000803007302 */ /* 0x000e620000000000 */
[----:B0-----:R-:W-:-:S04]  /*1160*/  FFMA R0, -R8, R7, 1 ;  /* 0x3f80000008007423 */ /* 0x001fc80000000107 */
[----:B------:R-:W-:-:S04]  /*1170*/  FFMA R0, R7, R0, R7 ;  /* 0x0000000007007223 */ /* 0x000fc80000000007 */
[----:B------:R-:W-:-:S04]  /*1180*/  FFMA R7, R0, R3, RZ ;  /* 0x0000000300077223 */ /* 0x000fc800000000ff */
[----:B------:R-:W-:-:S04]  /*1190*/  FFMA R2, -R8, R7, R3 ;  /* 0x0000000708027223 */ /* 0x000fc80000000103 */
[----:B------:R-:W-:Y:S01]  /*11a0*/  FFMA R0, R0, R2, R7 ;  /* 0x0000000200007223 */ /* 0x000fe20000000007 */
[----:B-1----:R-:W-:Y:S06]  /*11b0*/  @!P0 BRA `(.L_x_78) ;  /* 0x0000000000108947 */ /* 0x002fec0003800000 */
[----:B------:R-:W-:Y:S01]  /*11c0*/  MOV R2, R3 ;  /* 0x0000000300027202 */ /* 0x000fe20000000f00 */
[----:B------:R-:W-:Y:S01]  /*11d0*/  IMAD.MOV.U32 R7, RZ, RZ, R8 ;  /* 0x000000ffff077224 */ /* 0x000fe200078e0008 */
[----:B------:R-:W-:-:S07]  /*11e0*/  MOV R20, 0x1200 ;  /* 0x0000120000147802 */ /* 0x000fce0000000f00 */
[----:B-----5:R-:W-:Y:S05]  /*11f0*/  CALL.REL.NOINC `($__internal_4_$__cuda_sm3x_div_rn_noftz_f32_slowpath) ;  /* 0x0000000000cc7944 */ /* 0x020fea0003c00000 */
.L_x_78:
[----:B------:R-:W-:Y:S05]  /*1200*/  BSYNC.RECONVERGENT B0 ;  /* 0x0000000000007941 */ /* 0x000fea0003800200 */
.L_x_77:
[----:B------:R-:W0:Y:S01]  /*1210*/  LDC R7, c[0x0][0x3a0] ;  /* 0x0000e800ff077b82 */ /* 0x000e220000000800 */
[----:B------:R-:W0:Y:S01]  /*1220*/  LDCU UR4, c[0x0][0x398] ;  /* 0x00007300ff0477ac */ /* 0x000e220008000800 */
[----:B------:R-:W-:Y:S02]  /*1230*/  HFMA2 R2, -RZ, RZ, 0.96630859375, -0.0022525787353515625 ;  /* 0x3bbb989dff027431 */ /* 0x000fe400000001ff */
[----:B------:R-:W-:Y:S02]  /*1240*/  IMAD.MOV.U32 R3, RZ, RZ, 0x437c0000 ;  /* 0x437c0000ff037424 */ /* 0x000fe400078e00ff */
[----:B0-----:R-:W-:Y:S01]  /*1250*/  FMUL R7, R7, UR4 ;  /* 0x0000000407077c20 */ /* 0x001fe20008400000 */
[----:B------:R-:W0:Y:S03]  /*1260*/  LDCU UR4, c[0x0][0x390] ;  /* 0x00007200ff0477ac */ /* 0x000e260008000800 */
[----:B------:R-:W-:-:S04]  /*1270*/  FFMA.SAT R2, R7, R2, 0.5 ;  /* 0x3f00000007027423 */ /* 0x000fc80000002002 */
[----:B------:R-:W-:-:S04]  /*1280*/  FFMA.RM R20, R2, R3, 12582913 ;  /* 0x4b40000102147423 */ /* 0x000fc80000004003 */
[C---:B------:R-:W-:Y:S01]  /*1290*/  FADD R2, R20.reuse, -12583039 ;  /* 0xcb40007f14027421 */ /* 0x040fe20000000000 */
[----:B------:R-:W-:-:S03]  /*12a0*/  SHF.L.U32 R20, R20, 0x17, RZ ;  /* 0x0000001714147819 */ /* 0x000fc600000006ff */
[C---:B------:R-:W-:Y:S02]  /*12b0*/  FFMA R8, R7.reuse, 1.4426950216293334961, -R2 ;  /* 0x3fb8aa3b07087823 */ /* 0x040fe40000000802 */
[----:B------:R-:W1:Y:S02]  /*12c0*/  LDC.64 R2, c[0x0][0x388] ;  /* 0x0000e200ff027b82 */ /* 0x000e640000000a00 */
[----:B------:R-:W-:-:S06]  /*12d0*/  FFMA R7, R7, 1.925963033500011079e-08, R8 ;  /* 0x32a5706007077823 */ /* 0x000fcc0000000008 */
[----:B------:R-:W2:Y:S01]  /*12e0*/  MUFU.EX2 R7, R7 ;  /* 0x0000000700077308 */ /* 0x000ea20000000800 */
[----:B------:R-:W3:Y:S01]  /*12f0*/  LDC.64 R8, c[0x0][0x380] ;  /* 0x0000e000ff087b82 */ /* 0x000ee20000000a00 */
[----:B-1----:R-:W-:-:S04]  /*1300*/  IMAD.WIDE R2, R5, 0x30, R2 ;  /* 0x0000003005027825 */ /* 0x002fc800078e0202 */
[----:B--2---:R-:W-:-:S04]  /*1310*/  FMUL R21, R20, R7 ;  /* 0x0000000714157220 */ /* 0x004fc80000400000 */
[----:B0-----:R-:W-:Y:S01]  /*1320*/  FFMA R21, -R21, UR4, R0 ;  /* 0x0000000415157c23 */ /* 0x001fe20008000100 */
[----:B-----5:R-:W-:Y:S03]  /*1330*/  STG.E.64 desc[UR8][R2.64], R12 ;  /* 0x0000000c02007986 */ /* 0x020fe6000c101b08 */
[----:B------:R-:W-:Y:S01]  /*1340*/  FFMA R21, R21, -0.89999997615814208984, R6 ;  /* 0xbf66666615157823 */ /* 0x000fe20000000006 */
[----:B---3--:R-:W-:Y:S01]  /*1350*/  IMAD.WIDE R8, R5, 0x4, R8 ;  /* 0x0000000405087825 */ /* 0x008fe200078e0208 */
[----:B------:R-:W-:Y:S04]  /*1360*/  STG.E.64 desc[UR8][R2.64+0x8], R14 ;  /* 0x0000080e02007986 */ /* 0x000fe8000c101b08 */
[----:B------:R-:W-:Y:S04]  /*1370*/  STG.E.64 desc[UR8][R2.64+0x10], R16 ;  /* 0x0000101002007986 */ /* 0x000fe8000c101b08 */
[----:B------:R-:W-:Y:S04]  /*1380*/  STG.E.64 desc[UR8][R2.64+0x18], R18 ;  /* 0x0000181202007986 */ /* 0x000fe8000c101b08 */
[----:B------:R-:W-:Y:S04]  /*1390*/  STG.E.64 desc[UR8][R2.64+0x28], R10 ;  /* 0x0000280a02007986 */ /* 0x000fe8000c101b08 */
[----:B------:R-:W-:Y:S04]  /*13a0*/  STG.E desc[UR8][R2.64+0x20], R4 ;  /* 0x0000200402007986 */ /* 0x000fe8000c101908 */
[----:B------:R-:W-:Y:S01]  /*13b0*/  STG.E desc[UR8][R8.64], R21 ;  /* 0x0000001508007986 */ /* 0x000fe2000c101908 */
[----:B------:R-:W-:Y:S05]  /*13c0*/  EXIT ;  /* 0x000000000000794d */ /* 0x000fea0003800000 */
        .weak           $__internal_3_$__cuda_sm20_sqrt_rn_f32_slowpath
        .type           $__internal_3_$__cuda_sm20_sqrt_rn_f32_slowpath,@function
        .size           $__internal_3_$__cuda_sm20_sqrt_rn_f32_slowpath,($__internal_4_$__cuda_sm3x_div_rn_noftz_f32_slowpath - $__internal_3_$__cuda_sm20_sqrt_rn_f32_slowpath)
$__internal_3_$__cuda_sm20_sqrt_rn_f32_slowpath:
        /* <DEDUP_REMOVED lines=19> */
.L_x_79:
[----:B------:R-:W-:Y:S01]  /*1500*/  MOV R25, R21 ;  /* 0x0000001500197202 */ /* 0x000fe20000000f00 */
[----:B------:R-:W-:-:S04]  /*1510*/  IMAD.MOV.U32 R21, RZ, RZ, 0x0 ;  /* 0x00000000ff157424 */ /* 0x000fc800078e00ff */
[----:B------:R-:W-:Y:S05]  /*1520*/  RET.REL.NODEC R20 `(_Z17monteCarloControlPfP17curandStateXORWOW10OptionDataif) ;  /* 0xffffffe814b47950 */ /* 0x000fea0003c3ffff */
        .weak           $__internal_4_$__cuda_sm3x_div_rn_noftz_f32_slowpath
        .type           $__internal_4_$__cuda_sm3x_div_rn_noftz_f32_slowpath,@function
        .size           $__internal_4_$__cuda_sm3x_div_rn_noftz_f32_slowpath,(.L_x_210 - $__internal_4_$__cuda_sm3x_div_rn_noftz_f32_slowpath)
$__internal_4_$__cuda_sm3x_div_rn_noftz_f32_slowpath:
[----:B------:R-:W-:Y:S01]  /*1530*/  SHF.R.U32.HI R9, RZ, 0x17, R7 ;  /* 0x00000017ff097819 */ /* 0x000fe20000011607 */
[----:B------:R-:W-:Y:S01]  /*1540*/  BSSY.RECONVERGENT B1, `(.L_x_80) ;  /* 0x0000063000017945 */ /* 0x000fe20003800200 */
[----:B------:R-:W-:Y:S02]  /*1550*/  SHF.R.U32.HI R0, RZ, 0x17, R2 ;  /* 0x00000017ff007819 */ /* 0x000fe40000011602 */
[----:B------:R-:W-:Y:S02]  /*1560*/  LOP3.LUT R9, R9, 0xff, RZ, 0xc0, !PT ;  /* 0x000000ff09097812 */ /* 0x000fe400078ec0ff */
[----:B------:R-:W-:Y:S02]  /*1570*/  LOP3.LUT R22, R0, 0xff, RZ, 0xc0, !PT ;  /* 0x000000ff00167812 */ /* 0x000fe400078ec0ff */
[----:B------:R-:W-:Y:S02]  /*1580*/  IADD3 R24, PT, PT, R9, -0x1, RZ ;  /* 0xffffffff09187810 */ /* 0x000fe40007ffe0ff */
[----:B------:R-:W-:Y:S01]  /*1590*/  MOV R23, R2 ;  /* 0x0000000200177202 */ /* 0x000fe20000000f00 */
[----:B------:R-:W-:Y:S01]  /*15a0*/  VIADD R0, R22, 0xffffffff ;  /* 0xffffffff16007836 */ /* 0x000fe20000000000 */
[----:B------:R-:W-:-:S04]  /*15b0*/  ISETP.GT.U32.AND P0, PT, R24, 0xfd, PT ;  /* 0x000000fd1800780c */ /* 0x000fc80003f04070 */
[----:B------:R-:W-:-:S13]  /*15c0*/  ISETP.GT.U32.OR P0, PT, R0, 0xfd, P0 ;  /* 0x000000fd0000780c */ /* 0x000fda0000704470 */
[----:B------:R-:W-:Y:S01]  /*15d0*/  @!P0 IMAD.MOV.U32 R21, RZ, RZ, RZ ;  /* 0x000000ffff158224 */ /* 0x000fe200078e00ff */
        /* <DEDUP_REMOVED lines=19> */
[----:B------:R-:W-:Y:S01]  /*1710*/  @P0 MOV R21, RZ ;  /* 0x000000ff00150202 */ /* 0x000fe20000000f00 */
[----:B------:R-:W-:Y:S02]  /*1720*/  @!P0 IMAD.MOV.U32 R21, RZ, RZ, -0x40 ;  /* 0xffffffc0ff158424 */ /* 0x000fe400078e00ff */
[----:B------:R-:W-:Y:S01]  /*1730*/  @!P0 FFMA R23, R2, 1.84467440737095516160e+19, RZ ;  /* 0x5f80000002178823 */ /* 0x000fe200000000ff */
[----:B------:R-:W-:Y:S02]  /*1740*/  @!P1 FFMA R7, R7, 1.84467440737095516160e+19, RZ ;  /* 0x5f80000007079823 */ /* 0x000fe400000000ff */
[----:B------:R-:W-:-:S07]  /*1750*/  @!P1 IADD3 R21, PT, PT, R21, 0x40, RZ ;  /* 0x0000004015159810 */ /* 0x000fce0007ffe0ff */
.L_x_81:
[----:B------:R-:W-:Y:S01]  /*1760*/  LEA R0, R9, 0xc0800000, 0x17 ;  /* 0xc080000009007811 */ /* 0x000fe200078eb8ff */
[----:B------:R-:W-:Y:S01]  /*1770*/  BSSY.RECONVERGENT B2, `(.L_x_86) ;  /* 0x0000036000027945 */ /* 0x000fe20003800200 */
[----:B------:R-:W-:-:S03]  /*1780*/  IADD3 R2, PT, PT, R22, -0x7f, RZ ;  /* 0xffffff8116027810 */ /* 0x000fc60007ffe0ff */
[----:B------:R-:W-:Y:S02]  /*1790*/  IMAD.IADD R24, R7, 0x1, -R0 ;  /* 0x0000000107187824 */ /* 0x000fe400078e0a00 */
[----:B------:R-:W-:Y:S02]  /*17a0*/  IMAD R0, R2, -0x800000, R23 ;  /* 0xff80000002007824 */ /* 0x000fe400078e0217 */
[----:B------:R0:W1:Y:S01]  /*17b0*/  MUFU.RCP R7, R24 ;  /* 0x0000001800077308 */ /* 0x0000620000001000 */
[----:B------:R-:W-:Y:S01]  /*17c0*/  FADD.FTZ R25, -R24, -RZ ;  /* 0x800000ff18197221 */ /* 0x000fe20000010100 */
[----:B0-----:R-:W-:-:S05]  /*17d0*/  IADD3 R24, PT, PT, R2, 0x7f, -R9 ;  /* 0x0000007f02187810 */ /* 0x001fca0007ffe809 */
[----:B------:R-:W-:Y:S02]  /*17e0*/  IMAD.IADD R21, R24, 0x1, R21 ;  /* 0x0000000118157824 */ /* 0x000fe400078e0215 */
        /* <DEDUP_REMOVED lines=8> */
[----:B------:R-:W-:-:S04]  /*1870*/  LOP3.LUT R2, R2, 0xff, RZ, 0xc0, !PT ;  /* 0x000000ff02027812 */ /* 0x000fc800078ec0ff */
[----:B------:R-:W-:-:S05]  /*1880*/  IADD3 R24, PT, PT, R2, R21, RZ ;  /* 0x0000001502187210 */ /* 0x000fca0007ffe0ff */
[----:B------:R-:W-:-:S05]  /*1890*/  VIADD R2, R24, 0xffffffff ;  /* 0xffffffff18027836 */ /* 0x000fca0000000000 */
        /* <DEDUP_REMOVED lines=9> */
[CC--:B------:R-:W-:Y:S01]  /*1930*/  FFMA.RZ R2, R7.reuse, R23.reuse, R22 ;  /* 0x0000001707027223 */ /* 0x0c0fe2000000c016 */
[----:B------:R-:W-:Y:S01]  /*1940*/  IMAD.MOV R21, RZ, RZ, -R24 ;  /* 0x000000ffff157224 */ /* 0x000fe200078e0a18 */
[C---:B------:R-:W-:Y:S02]  /*1950*/  ISETP.NE.AND P2, PT, R24.reuse, RZ, PT ;  /* 0x000000ff1800720c */ /* 0x040fe40003f45270 */
[----:B------:R-:W-:Y:S02]  /*1960*/  ISETP.NE.AND P1, PT, R24, RZ, PT ;  /* 0x000000ff1800720c */ /* 0x000fe40003f25270 */
[----:B------:R-:W-:Y:S01]  /*1970*/  LOP3.LUT R9, R2, 0x7fffff, RZ, 0xc0, !PT ;  /* 0x007fffff02097812 */ /* 0x000fe200078ec0ff */
[CCC-:B------:R-:W-:Y:S01]  /*1980*/  FFMA.RP R2, R7.reuse, R23.reuse, R22.reuse ;  /* 0x0000001707027223 */ /* 0x1c0fe20000008016 */
[----:B------:R-:W-:Y:S01]  /*1990*/  FFMA.RM R7, R7, R23, R22 ;  /* 0x0000001707077223 */ /* 0x000fe20000004016 */
[----:B------:R-:W-:Y:S02]  /*19a0*/  IADD3 R22, PT, PT, R24, 0x20, RZ ;  /* 0x0000002018167810 */ /* 0x000fe40007ffe0ff */
[----:B------:R-:W-:-:S02]  /*19b0*/  LOP3.LUT R9, R9, 0x800000, RZ, 0xfc, !PT ;  /* 0x0080000009097812 */ /* 0x000fc400078efcff */
[----:B------:R-:W-:Y:S02]  /*19c0*/  FSETP.NEU.FTZ.AND P0, PT, R2, R7, PT ;  /* 0x000000070200720b */ /* 0x000fe40003f1d000 */
[----:B------:R-:W-:Y:S02]  /*19d0*/  SHF.L.U32 R22, R9, R22, RZ ;  /* 0x0000001609167219 */ /* 0x000fe400000006ff */
[----:B------:R-:W-:Y:S02]  /*19e0*/  SEL R2, R21, RZ, P2 ;  /* 0x000000ff15027207 */ /* 0x000fe40001000000 */
[----:B------:R-:W-:Y:S02]  /*19f0*/  ISETP.NE.AND P1, PT, R22, RZ, P1 ;  /* 0x000000ff1600720c */ /* 0x000fe40000f25270 */
[----:B------:R-:W-:Y:S02]  /*1a00*/  SHF.R.U32.HI R2, RZ, R2, R9 ;  /* 0x00000002ff027219 */ /* 0x000fe40000011609 */
[----:B------:R-:W-:-:S02]  /*1a10*/  PLOP3.LUT P0, PT, P0, P1, PT, 0xf8, 0x8f ;  /* 0x00000000008f781c */ /* 0x000fc40000703f70 */
[----:B------:R-:W-:Y:S02]  /*1a20*/  SHF.R.U32.HI R22, RZ, 0x1, R2 ;  /* 0x00000001ff167819 */ /* 0x000fe40000011602 */
[----:B------:R-:W-:-:S04]  /*1a30*/  SEL R7, RZ, 0x1, !P0 ;  /* 0x00000001ff077807 */ /* 0x000fc80004000000 */
[----:B------:R-:W-:-:S04]  /*1a40*/  LOP3.LUT R7, R7, 0x1, R22, 0xf8, !PT ;  /* 0x0000000107077812 */ /* 0x000fc800078ef816 */
[----:B------:R-:W-:-:S04]  /*1a50*/  LOP3.LUT R7, R7, R2, RZ, 0xc0, !PT ;  /* 0x0000000207077212 */ /* 0x000fc800078ec0ff */
[----:B------:R-:W-:-:S04]  /*1a60*/  IADD3 R7, PT, PT, R22, R7, RZ ;  /* 0x0000000716077210 */ /* 0x000fc80007ffe0ff */
[----:B------:R-:W-:Y:S01]  /*1a70*/  LOP3.LUT R0, R7, R0, RZ, 0xfc, !PT ;  /* 0x0000000007007212 */ /* 0x000fe200078efcff */
[----:B------:R-:W-:Y:S06]  /*1a80*/  BRA `(.L_x_89) ;  /* 0x0000000000107947 */ /* 0x000fec0003800000 */
.L_x_88:
[----:B------:R-:W-:-:S04]  /*1a90*/  LOP3.LUT R0, R0, 0x80000000, RZ, 0xc0, !PT ;  /* 0x8000000000007812 */ /* 0x000fc800078ec0ff */
[----:B------:R-:W-:Y:S01]  /*1aa0*/  LOP3.LUT R0, R0, 0x7f800000, RZ, 0xfc, !PT ;  /* 0x7f80000000007812 */ /* 0x000fe200078efcff */
[----:B------:R-:W-:Y:S06]  /*1ab0*/  BRA `(.L_x_89) ;  /* 0x0000000000047947 */ /* 0x000fec0003800000 */
.L_x_87:
[----:B------:R-:W-:-:S07]  /*1ac0*/  IMAD R0, R21, 0x800000, R0 ;  /* 0x0080000015007824 */ /* 0x000fce00078e0200 */
.L_x_89:
[----:B------:R-:W-:Y:S05]  /*1ad0*/  BSYNC.RECONVERGENT B2 ;  /* 0x0000000000027941 */ /* 0x000fea0003800200 */
.L_x_86:
[----:B------:R-:W-:Y:S05]  /*1ae0*/  BRA `(.L_x_90) ;  /* 0x0000000000207947 */ /* 0x000fea0003800000 */
.L_x_85:
[----:B------:R-:W-:-:S04]  /*1af0*/  LOP3.LUT R0, R7, 0x80000000, R23, 0x48, !PT ;  /* 0x8000000007007812 */ /* 0x000fc800078e4817 */
[----:B------:R-:W-:Y:S01]  /*1b00*/  LOP3.LUT R0, R0, 0x7f800000, RZ, 0xfc, !PT ;  /* 0x7f80000000007812 */ /* 0x000fe200078efcff */
[----:B------:R-:W-:Y:S06]  /*1b10*/  BRA `(.L_x_90) ;  /* 0x0000000000147947 */ /* 0x000fec0003800000 */
.L_x_84:
[----:B------:R-:W-:Y:S01]  /*1b20*/  LOP3.LUT R0, R7, 0x80000000, R23, 0x48, !PT ;  /* 0x8000000007007812 */ /* 0x000fe200078e4817 */
[----:B------:R-:W-:Y:S06]  /*1b30*/  BRA `(.L_x_90) ;  /* 0x00000000000c7947 */ /* 0x000fec0003800000 */
.L_x_83:
[----:B------:R-:W0:Y:S01]  /*1b40*/  MUFU.RSQ R0, -QNAN ;  /* 0xffc0000000007908 */ /* 0x000e220000001400 */
[----:B------:R-:W-:Y:S05]  /*1b50*/  BRA `(.L_x_90) ;  /* 0x0000000000047947 */ /* 0x000fea0003800000 */
.L_x_82:
[----:B------:R-:W-:-:S07]  /*1b60*/  FADD.FTZ R0, R2, R7 ;  /* 0x0000000702007221 */ /* 0x000fce0000010000 */
.L_x_90:
[----:B------:R-:W-:Y:S05]  /*1b70*/  BSYNC.RECONVERGENT B1 ;  /* 0x0000000000017941 */ /* 0x000fea0003800200 */
.L_x_80:
[----:B------:R-:W-:-:S04]  /*1b80*/  HFMA2 R21, -RZ, RZ, 0, 0 ;  /* 0x00000000ff157431 */ /* 0x000fc800000001ff */
[----:B0-----:R-:W-:Y:S05]  /*1b90*/  RET.REL.NODEC R20 `(_Z17monteCarloControlPfP17curandStateXORWOW10OptionDataif) ;  /* 0xffffffe414187950 */ /* 0x001fea0003c3ffff */
.L_x_91:
        /* <DEDUP_REMOVED lines=14> */
.L_x_210:


//--------------------- .text._Z20monteCarloAntitheticPfP17curandStateXORWOW10OptionDatai --------------------------
	.section	.text._Z20monteCarloAntitheticPfP17curandStateXORWOW10OptionDatai,"ax",@progbits
	.align	128
        .global         _Z20monteCarloAntitheticPfP17curandStateXORWOW10OptionDatai
        .type           _Z20monteCarloAntitheticPfP17curandStateXORWOW10OptionDatai,@function
        .size           _Z20monteCarloAntitheticPfP17curandStateXORWOW10OptionDatai,(.L_x_212 - _Z20monteCarloAntitheticPfP17curandStateXORWOW10OptionDatai)
        .other          _Z20monteCarloAntitheticPfP17curandStateXORWOW10OptionDatai,@"STO_CUDA_ENTRY STV_DEFAULT"
_Z20monteCarloAntitheticPfP17curandStateXORWOW10OptionDatai:
.text._Z20monteCarloAntitheticPfP17curandStateXORWOW10OptionDatai:
        /* <DEDUP_REMOVED lines=16> */
[----:B------:R-:W-:Y:S01]  /*0100*/  IMAD.MOV.U32 R3, RZ, RZ, RZ ;  /* 0x000000ffff037224 */ /* 0x000fe200078e00ff */
[----:B------:R-:W-:-:S04]  /*0110*/  ULEA.HI UR4, UR5, UR5, URZ, 0x1 ;  /* 0x0000000505047291 */ /* 0x000fc8000f8f08ff */
[----:B------:R-:W-:-:S03]  /*0120*/  USHF.R.S32.HI UR7, URZ, 0x1, UR4 ;  /* 0x00000001ff077899 */ /* 0x000fc60008011404 */
[----:B0-----:R-:W-:Y:S09]  /*0130*/  BRA.U !UP0, `(.L_x_92) ;  /* 0x0000000d08ec7547 */ /* 0x001ff2000b800000 */
        /* <DEDUP_REMOVED lines=9> */
[----:B0----5:R-:W-:Y:S05]  /*01d0*/  CALL.REL.NOINC `($__internal_5_$__cuda_sm20_sqrt_rn_f32_slowpath) ;  /* 0x00000010002c7944 */ /* 0x021fea0003c00000 */
[----:B------:R-:W-:Y:S05]  /*01e0*/  BSYNC.RECONVERGENT B0 ;  /* 0x0000000000007941 */ /* 0x000fea0003800200 */
.L_x_94:
[----:B------:R-:W-:Y:S01]  /*01f0*/  MOV R4, R23 ;  /* 0x0000001700047202 */ /* 0x000fe20000000f00 */
[----:B------:R-:W-:Y:S06]  /*0200*/  BRA `(.L_x_95) ;  /* 0x0000000000107947 */ /* 0x000fec0003800000 */
.L_x_93:
[C---:B0-----:R-:W-:Y:S01]  /*0210*/  FMUL.FTZ R4, R3.reuse, UR5 ;  /* 0x0000000503047c20 */ /* 0x041fe20008410000 */
[----:B------:R-:W-:-:S03]  /*0220*/  FMUL.FTZ R5, R3, 0.5 ;  /* 0x3f00000003057820 */ /* 0x000fc60000410000 */
[----:B------:R-:W-:-:S04]  /*0230*/  FFMA R3, -R4, R4, UR5 ;  /* 0x0000000504037e23 */ /* 0x000fc80008000104 */
[----:B------:R-:W-:-:S07]  /*0240*/  FFMA R4, R3, R5, R4 ;  /* 0x0000000503047223 */ /* 0x000fce0000000004 */
.L_x_95:
[----:B------:R-:W0:Y:S01]  /*0250*/  LDCU UR4, c[0x0][0x39c] ;  /* 0x00007380ff0477ac */ /* 0x000e220008000800 */
[----:B------:R-:W-:Y:S02]  /*0260*/  IMAD.MOV.U32 R3, RZ, RZ, RZ ;  /* 0x000000ffff037224 */ /* 0x000fe400078e00ff */
[----:B0-----:R-:W-:Y:S01]  /*0270*/  FMUL R4, R4, UR4 ;  /* 0x0000000404047c20 */ /* 0x001fe20008400000 */
[----:B------:R-:W-:-:S06]  /*0280*/  UMOV UR4, URZ ;  /* 0x000000ff00047c82 */ /* 0x000fcc0008000000 */
.L_x_105:
[----:B-----5:R-:W-:Y:S01]  /*0290*/  SHF.R.U32.HI R20, RZ, 0x2, R13 ;  /* 0x00000002ff147819 */ /* 0x020fe2000001160d */
[----:B------:R-:W-:Y:S01]  /*02a0*/  IMAD.SHL.U32 R24, R17, 0x10, RZ ;  /* 0x0000001011187824 */ /* 0x000fe200078e00ff */
[----:B------:R-:W-:Y:S01]  /*02b0*/  SHF.R.U32.HI R21, RZ, 0x2, R14 ;  /* 0x00000002ff157819 */ /* 0x000fe2000001160e */
[----:B------:R-:W-:Y:S01]  /*02c0*/  IMAD.MOV.U32 R27, RZ, RZ, 0x3e055027 ;  /* 0x3e055027ff1b7424 */ /* 0x000fe200078e00ff */
[----:B------:R-:W-:Y:S01]  /*02d0*/  LOP3.LUT R20, R20, R13, RZ, 0x3c, !PT ;  /* 0x0000000d14147212 */ /* 0x000fe200078e3cff */
[----:B------:R-:W-:Y:S01]  /*02e0*/  UMOV UR10, 0x54442d18 ;  /* 0x54442d18000a7882 */ /* 0x000fe20000000000 */
[----:B------:R-:W-:Y:S01]  /*02f0*/  LOP3.LUT R21, R21, R14, RZ, 0x3c, !PT ;  /* 0x0000000e15157212 */ /* 0x000fe200078e3cff */
[----:B------:R-:W-:Y:S01]  /*0300*/  UMOV UR11, 0x401921fb ;  /* 0x401921fb000b7882 */ /* 0x000fe20000000000 */
[----:B------:R-:W-:Y:S01]  /*0310*/  SHF.L.U32 R13, R20, 0x1, RZ ;  /* 0x00000001140d7819 */ /* 0x000fe200000006ff */
[----:B------:R-:W-:Y:S03]  /*0320*/  BSSY.RECONVERGENT B0, `(.L_x_96) ;  /* 0x0000097000007945 */ /* 0x000fe60003800200 */
        /* <DEDUP_REMOVED lines=12> */
[----:B------:R-:W-:-:S04]  /*03f0*/  IADD3 R21, PT, PT, R25, R12, RZ ;  /* 0x0000000c19157210 */ /* 0x000fc80007ffe0ff */
[----:B------:R-:W-:-:S05]  /*0400*/  I2FP.F32.U32 R21, R21 ;  /* 0x0000001500157245 */ /* 0x000fca0000201000 */
[----:B------:R-:W-:Y:S02]  /*0410*/  FFMA R26, R21, R20, 1.1641532182693481445e-10 ;  /* 0x2f000000151a7423 */ /* 0x000fe40000000014 */
[----:B------:R-:W-:Y:S02]  /*0420*/  @!P0 FMUL R13, R13, 8388608 ;  /* 0x4b0000000d0d8820 */ /* 0x000fe40000400000 */
[----:B------:R-:W0:Y:S02]  /*0430*/  F2F.F64.F32 R20, R26 ;  /* 0x0000001a00147310 */ /* 0x000e240000201800 */
[----:B------:R-:W-:-:S05]  /*0440*/  VIADD R14, R13, 0xc0d55555 ;  /* 0xc0d555550d0e7836 */ /* 0x000fca0000000000 */
[----:B------:R-:W-:-:S05]  /*0450*/  LOP3.LUT R14, R14, 0xff800000, RZ, 0xc0, !PT ;  /* 0xff8000000e0e7812 */ /* 0x000fca00078ec0ff */
[----:B------:R-:W-:Y:S01]  /*0460*/  IMAD.IADD R24, R13, 0x1, -R14 ;  /* 0x000000010d187824 */ /* 0x000fe200078e0a0e */
[----:B0-----:R-:W-:-:S03]  /*0470*/  DMUL R20, R20, UR10 ;  /* 0x0000000a14147c28 */ /* 0x001fc60008000000 */
[----:B------:R-:W-:-:S04]  /*0480*/  FADD R24, R24, -1 ;  /* 0xbf80000018187421 */ /* 0x000fc80000000000 */
[----:B------:R-:W-:-:S04]  /*0490*/  FFMA R27, R24, -R27, 0.14084610342979431152 ;  /* 0x3e1039f6181b7423 */ /* 0x000fc8000000081b */
[----:B------:R-:W-:-:S04]  /*04a0*/  FFMA R27, R24, R27, -0.12148627638816833496 ;  /* 0xbdf8cdcc181b7423 */ /* 0x000fc8000000001b */
[----:B------:R-:W-:-:S04]  /*04b0*/  FFMA R27, R24, R27, 0.13980610668659210205 ;  /* 0x3e0f2955181b7423 */ /* 0x000fc8000000001b */
[----:B------:R-:W-:-:S04]  /*04c0*/  FFMA R27, R24, R27, -0.16684235632419586182 ;  /* 0xbe2ad8b9181b7423 */ /* 0x000fc8000000001b */
[C---:B------:R-:W-:Y:S02]  /*04d0*/  FFMA R29, R24.reuse, R27, 0.20012299716472625732 ;  /* 0x3e4ced0b181d7423 */ /* 0x040fe4000000001b */
[----:B------:R0:W1:Y:S02]  /*04e0*/  F2F.F32.F64 R27, R20 ;  /* 0x00000014001b7310 */ /* 0x0000640000301000 */
[----:B------:R-:W-:-:S04]  /*04f0*/  FFMA R29, R24, R29, -0.24999669194221496582 ;  /* 0xbe7fff22181d7423 */ /* 0x000fc8000000001d */
[----:B------:R-:W-:-:S04]  /*0500*/  FFMA R29, R24, R29, 0.33333182334899902344 ;  /* 0x3eaaaa78181d7423 */ /* 0x000fc8000000001d */
[----:B------:R-:W-:Y:S01]  /*0510*/  FFMA R29, R24, R29, -0.5 ;  /* 0xbf000000181d7423 */ /* 0x000fe2000000001d */
[----:B0-----:R-:W-:-:S03]  /*0520*/  MOV R20, 0x7f800000 ;  /* 0x7f80000000147802 */ /* 0x001fc60000000f00 */
[C---:B------:R-:W-:Y:S01]  /*0530*/  FMUL R29, R24.reuse, R29 ;  /* 0x0000001d181d7220 */ /* 0x040fe20000400000 */
[C---:B-1----:R-:W-:Y:S01]  /*0540*/  FMUL R26, R27.reuse, 0.63661974668502807617 ;  /* 0x3f22f9831b1a7820 */ /* 0x042fe20000400000 */
[----:B------:R-:W-:Y:S02]  /*0550*/  FSETP.GE.AND P1, PT, |R27|, 105615, PT ;  /* 0x47ce47801b00780b */ /* 0x000fe40003f26200 */
[----:B------:R-:W-:Y:S01]  /*0560*/  FFMA R24, R24, R29, R24 ;  /* 0x0000001d18187223 */ /* 0x000fe20000000018 */
[----:B------:R-:W-:Y:S02]  /*0570*/  I2FP.F32.S32 R29, R14 ;  /* 0x0000000e001d7245 */ /* 0x000fe40000201400 */
[----:B------:R-:W0:Y:S01]  /*0580*/  F2I.NTZ R26, R26 ;  /* 0x0000001a001a7305 */ /* 0x000e220000203100 */
[----:B------:R-:W-:Y:S02]  /*0590*/  FSEL R14, RZ, -23, P0 ;  /* 0xc1b80000ff0e7808 */ /* 0x000fe40000000000 */
[----:B------:R-:W-:-:S03]  /*05a0*/  ISETP.GT.U32.AND P0, PT, R13, 0x7f7fffff, PT ;  /* 0x7f7fffff0d00780c */ /* 0x000fc60003f04070 */
[----:B------:R-:W-:-:S04]  /*05b0*/  FFMA R14, R29, 1.1920928955078125e-07, R14 ;  /* 0x340000001d0e7823 */ /* 0x000fc8000000000e */
[----:B------:R-:W-:Y:S01]  /*05c0*/  FFMA R14, R14, 0.69314718246459960938, R24 ;  /* 0x3f3172180e0e7823 */ /* 0x000fe20000000018 */
[----:B0-----:R-:W-:-:S05]  /*05d0*/  I2FP.F32.S32 R28, R26 ;  /* 0x0000001a001c7245 */ /* 0x001fca0000201400 */
[C---:B------:R-:W-:Y:S01]  /*05e0*/  @P0 FFMA R14, R13.reuse, R20, +INF ;  /* 0x7f8000000d0e0423 */ /* 0x040fe20000000014 */
[----:B------:R-:W-:Y:S01]  /*05f0*/  FSETP.NEU.AND P0, PT, R13, RZ, PT ;  /* 0x000000ff0d00720b */ /* 0x000fe20003f0d000 */
[----:B------:R-:W-:Y:S01]  /*0600*/  IMAD.MOV.U32 R13, RZ, RZ, R15 ;  /* 0x000000ffff0d7224 */ /* 0x000fe200078e000f */
[----:B------:R-:W-:Y:S01]  /*0610*/  MOV R15, R17 ;  /* 0x00000011000f7202 */ /* 0x000fe20000000f00 */
[----:B------:R-:W-:Y:S01]  /*0620*/  FFMA R21, R28, -1.5707962512969970703, R27 ;  /* 0xbfc90fda1c157823 */ /* 0x000fe2000000001b */
[----:B------:R-:W-:Y:S01]  /*0630*/  FMUL R20, R14, -2 ;  /* 0xc00000000e147820 */ /* 0x000fe20000400000 */
[----:B------:R-:W-:Y:S02]  /*0640*/  IMAD.MOV.U32 R14, RZ, RZ, R16 ;  /* 0x000000ffff0e7224 */ /* 0x000fe400078e0010 */
[----:B------:R-:W-:Y:S01]  /*0650*/  FFMA R21, R28, -7.5497894158615963534e-08, R21 ;  /* 0xb3a221681c157823 */ /* 0x000fe20000000015 */
[----:B------:R-:W-:Y:S01]  /*0660*/  IMAD.MOV.U32 R16, RZ, RZ, R23 ;  /* 0x000000ffff107224 */ /* 0x000fe200078e0017 */
[----:B------:R-:W-:Y:S01]  /*0670*/  FSEL R23, R20, +INF , P0 ;  /* 0x7f80000014177808 */ /* 0x000fe20000000000 */
[----:B------:R-:W-:-:S02]  /*0680*/  IMAD.MOV.U32 R17, RZ, RZ, R25 ;  /* 0x000000ffff117224 */ /* 0x000fc400078e0019 */
[----:B------:R-:W-:Y:S01]  /*0690*/  FFMA R28, R28, -5.3903029534742383927e-15, R21 ;  /* 0xa7c234c51c1c7823 */ /* 0x000fe20000000015 */
[----:B------:R-:W-:Y:S06]  /*06a0*/  @!P1 BRA `(.L_x_97) ;  /* 0x0000000400789947 */ /* 0x000fec0003800000 */
[----:B------:R-:W-:-:S13]  /*06b0*/  FSETP.NEU.AND P0, PT, |R27|, +INF , PT ;  /* 0x7f8000001b00780b */ /* 0x000fda0003f0d200 */
[----:B------:R-:W-:Y:S01]  /*06c0*/  @!P0 FMUL R28, RZ, R27 ;  /* 0x0000001bff1c8220 */ /* 0x000fe20000400000 */
[----:B------:R-:W-:Y:S01]  /*06d0*/  @!P0 MOV R26, RZ ;  /* 0x000000ff001a8202 */ /* 0x000fe20000000f00 */
[----:B------:R-:W-:Y:S06]  /*06e0*/  @!P0 BRA `(.L_x_97) ;  /* 0x0000000400688947 */ /* 0x000fec0003800000 */
[----:B------:R-:W-:Y:S01]  /*06f0*/  IMAD.SHL.U32 R26, R27, 0x100, RZ ;  /* 0x000001001b1a7824 */ /* 0x000fe200078e00ff */
[----:B------:R-:W-:Y:S01]  /*0700*/  CS2R R28, SRZ ;  /* 0x00000000001c7805 */ /* 0x000fe2000001ff00 */
[----:B------:R-:W0:Y:S03]  /*0710*/  LDCU.64 UR10, c[0x4][0x40] ;  /* 0x01000800ff0a77ac */ /* 0x000e260008000a00 */
[----:B------:R-:W-:Y:S01]  /*0720*/  LOP3.LUT R26, R26, 0x80000000, RZ, 0xfc, !PT ;  /* 0x800000001a1a7812 */ /* 0x000fe200078efcff */
[----:B------:R-:W-:Y:S01]  /*0730*/  UMOV UR6, URZ ;  /* 0x000000ff00067c82 */ /* 0x000fe20008000000 */
[----:B------:R-:W-:-:S05]  /*0740*/  UMOV UR5, URZ ;  /* 0x000000ff00057c82 */ /* 0x000fca0008000000 */
.L_x_98:
        /* <DEDUP_REMOVED lines=65> */
.L_x_100:
[----:B------:R-:W-:Y:S05]  /*0b60*/  BSYNC.RECONVERGENT B1 ;  /* 0x0000000000017941 */ /* 0x000fea0003800200 */
.L_x_99:
[C-C-:B------:R-:W-:Y:S01]  /*0b70*/  SHF.L.W.U32.HI R20, R24.reuse, 0x2, R21.reuse ;  /* 0x0000000218147819 */ /* 0x140fe20000010e15 */
[----:B------:R-:W-:Y:S01]  /*0b80*/  IMAD.SHL.U32 R24, R24, 0x4, RZ ;  /* 0x0000000418187824 */ /* 0x000fe200078e00ff */
[----:B------:R-:W-:Y:S01]  /*0b90*/  SHF.R.U32.HI R21, RZ, 0x1e, R21 ;  /* 0x0000001eff157819 */ /* 0x000fe20000011615 */
[----:B------:R-:W-:Y:S01]  /*0ba0*/  UMOV UR10, 0x54442d19 ;  /* 0x54442d19000a7882 */ /* 0x000fe20000000000 */
[----:B------:R-:W-:Y:S01]  /*0bb0*/  SHF.R.S32.HI R25, RZ, 0x1f, R20 ;  /* 0x0000001fff197819 */ /* 0x000fe20000011414 */
[----:B------:R-:W-:Y:S01]  /*0bc0*/  UMOV UR11, 0x3bf921fb ;  /* 0x3bf921fb000b7882 */ /* 0x000fe20000000000 */
[----:B------:R-:W-:Y:S02]  /*0bd0*/  ISETP.GE.AND P0, PT, R27, RZ, PT ;  /* 0x000000ff1b00720c */ /* 0x000fe40003f06270 */
[C---:B------:R-:W-:Y:S02]  /*0be0*/  LEA.HI R26, R20.reuse, R21, RZ, 0x1 ;  /* 0x00000015141a7211 */ /* 0x040fe400078f08ff */
[----:B------:R-:W-:-:S02]  /*0bf0*/  LOP3.LUT R27, R20, R27, RZ, 0x3c, !PT ;  /* 0x0000001b141b7212 */ /* 0x000fc400078e3cff */
[C---:B------:R-:W-:Y:S02]  /*0c00*/  LOP3.LUT R21, R25.reuse, R20, RZ, 0x3c, !PT ;  /* 0x0000001419157212 */ /* 0x040fe400078e3cff */
[----:B------:R-:W-:Y:S02]  /*0c10*/  LOP3.LUT R20, R25, R24, RZ, 0x3c, !PT ;  /* 0x0000001819147212 */ /* 0x000fe400078e3cff */
[----:B------:R-:W-:Y:S01]  /*0c20*/  ISETP.GE.AND P1, PT, R27, RZ, PT ;  /* 0x000000ff1b00720c */ /* 0x000fe20003f26270 */
[----:B------:R-:W-:-:S03]  /*0c30*/  IMAD.MOV R27, RZ, RZ, -R26 ;  /* 0x000000ffff1b7224 */ /* 0x000fc600078e0a1a */
[----:B------:R-:W0:Y:S02]  /*0c40*/  I2F.F64.S64 R20, R20 ;  /* 0x0000001400147312 */ /* 0x000e240000301c00 */
[----:B------:R-:W-:Y:S01]  /*0c50*/  @!P0 MOV R26, R27 ;  /* 0x0000001b001a8202 */ /* 0x000fe20000000f00 */
[----:B0-----:R-:W-:-:S10]  /*0c60*/  DMUL R24, R20, UR10 ;  /* 0x0000000a14187c28 */ /* 0x001fd40008000000 */
[----:B------:R-:W0:Y:S02]  /*0c70*/  F2F.F32.F64 R24, R24 ;  /* 0x0000001800187310 */ /* 0x000e240000301000 */
[----:B0-----:R-:W-:-:S07]  /*0c80*/  FSEL R28, -R24, R24, !P1 ;  /* 0x00000018181c7208 */ /* 0x001fce0004800100 */
.L_x_97:
[----:B------:R-:W-:Y:S05]  /*0c90*/  BSYNC.RECONVERGENT B0 ;  /* 0x0000000000007941 */ /* 0x000fea0003800200 */
.L_x_96:
[----:B------:R-:W-:Y:S02]  /*0ca0*/  IMAD.MOV.U32 R21, RZ, RZ, 0x37cbac00 ;  /* 0x37cbac00ff157424 */ /* 0x000fe400078e00ff */
[----:B------:R-:W-:Y:S01]  /*0cb0*/  FMUL R20, R28, R28 ;  /* 0x0000001c1c147220 */ /* 0x000fe20000400000 */
[----:B------:R-:W-:Y:S01]  /*0cc0*/  LOP3.LUT R24, R26, 0x1, RZ, 0xc0, !PT ;  /* 0x000000011a187812 */ /* 0x000fe200078ec0ff */
[----:B------:R-:W-:Y:S01]  /*0cd0*/  IMAD.MOV.U32 R25, RZ, RZ, 0x3c0885e4 ;  /* 0x3c0885e4ff197424 */ /* 0x000fe200078e00ff */
[----:B------:R-:W-:Y:S01]  /*0ce0*/  BSSY.RECONVERGENT B0, `(.L_x_101) ;  /* 0x000001c000007945 */ /* 0x000fe20003800200 */
[----:B------:R-:W-:Y:S01]  /*0cf0*/  FFMA R21, R20, R21, -0.0013887860113754868507 ;  /* 0xbab607ed14157423 */ /* 0x000fe20000000015 */
[----:B------:R-:W-:Y:S01]  /*0d00*/  ISETP.NE.U32.AND P0, PT, R24, 0x1, PT ;  /* 0x000000011800780c */ /* 0x000fe20003f05070 */
[----:B------:R-:W-:Y:S02]  /*0d10*/  VIADD R24, R23, 0xf3000000 ;  /* 0xf300000017187836 */ /* 0x000fe40000000000 */
[----:B------:R-:W-:Y:S01]  /*0d20*/  VIADD R26, R26, 0x1 ;  /* 0x000000011a1a7836 */ /* 0x000fe20000000000 */
[----:B------:R-:W-:-:S02]  /*0d30*/  FSEL R21, R21, -0.00019574658654164522886, P0 ;  /* 0xb94d415315157808 */ /* 0x000fc40000000000 */
[----:B------:R-:W-:Y:S02]  /*0d40*/  FSEL R25, R25, 0.041666727513074874878, !P0 ;  /* 0x3d2aaabb19197808 */ /* 0x000fe40004000000 */
[----:B------:R-:W-:Y:S02]  /*0d50*/  LOP3.LUT P1, RZ, R26, 0x2, RZ, 0xc0, !PT ;  /* 0x000000021aff7812 */ /* 0x000fe4000782c0ff */
[----:B------:R0:W1:Y:S01]  /*0d60*/  MUFU.RSQ R26, R23 ;  /* 0x00000017001a7308 */ /* 0x0000620000001400 */
[----:B------:R-:W-:Y:S01]  /*0d70*/  FFMA R21, R20, R21, R25 ;  /* 0x0000001514157223 */ /* 0x000fe20000000019 */
[----:B------:R-:W-:-:S05]  /*0d80*/  HFMA2 R25, -RZ, RZ, 1.541015625, -0.052001953125 ;  /* 0x3e2aaaa8ff197431 */ /* 0x000fca00000001ff */
[----:B------:R-:W-:-:S05]  /*0d90*/  FSEL R25, -R25, -0.4999999701976776123, !P0 ;  /* 0xbeffffff19197808 */ /* 0x000fca0004000100 */
[----:B------:R-:W-:Y:S01]  /*0da0*/  FFMA R25, R20, R21, R25 ;  /* 0x0000001514197223 */ /* 0x000fe20000000019 */
[----:B------:R-:W-:Y:S02]  /*0db0*/  FSEL R21, R28, 1, !P0 ;  /* 0x3f8000001c157808 */ /* 0x000fe40004000000 */
[----:B------:R-:W-:-:S03]  /*0dc0*/  ISETP.GT.U32.AND P0, PT, R24, 0x727fffff, PT ;  /* 0x727fffff1800780c */ /* 0x000fc60003f04070 */
[----:B------:R-:W-:-:S04]  /*0dd0*/  FFMA R20, R20, R21, RZ ;  /* 0x0000001514147223 */ /* 0x000fc800000000ff */
[----:B------:R-:W-:-:S04]  /*0de0*/  FFMA R24, R20, R25, R21 ;  /* 0x0000001914187223 */ /* 0x000fc80000000015 */
[----:B------:R-:W-:Y:S02]  /*0df0*/  @P1 FADD R24, RZ, -R24 ;  /* 0x80000018ff181221 */ /* 0x000fe40000000000 */
[----:B01----:R-:W-:Y:S05]  /*0e00*/  @!P0 BRA `(.L_x_102) ;  /* 0x0000000000148947 */ /* 0x003fea0003800000 */
[----:B------:R-:W-:Y:S01]  /*0e10*/  BSSY.RECONVERGENT B1, `(.L_x_103) ;  /* 0x0000003000017945 */ /* 0x000fe20003800200 */
[----:B------:R-:W-:-:S07]  /*0e20*/  MOV R20, 0xe40 ;  /* 0x00000e4000147802 */ /* 0x000fce0000000f00 */
[----:B------:R-:W-:Y:S05]  /*0e30*/  CALL.REL.NOINC `($__internal_5_$__cuda_sm20_sqrt_rn_f32_slowpath) ;  /* 0x0000000400147944 */ /* 0x000fea0003c00000 */
[----:B------:R-:W-:Y:S05]  /*0e40*/  BSYNC.RECONVERGENT B1 ;  /* 0x0000000000017941 */ /* 0x000fea0003800200 */
.L_x_103:
[----:B------:R-:W-:Y:S05]  /*0e50*/  BRA `(.L_x_104) ;  /* 0x0000000000107947 */ /* 0x000fea0003800000 */
.L_x_102:
[----:B------:R-:W-:Y:S01]  /*0e60*/  FMUL.FTZ R20, R23, R26 ;  /* 0x0000001a17147220 */ /* 0x000fe20000410000 */
[----:B------:R-:W-:-:S03]  /*0e70*/  FMUL.FTZ R21, R26, 0.5 ;  /* 0x3f0000001a157820 */ /* 0x000fc60000410000 */
[----:B------:R-:W-:-:S04]  /*0e80*/  FFMA R23, -R20, R20, R23 ;  /* 0x0000001414177223 */ /* 0x000fc80000000117 */
[----:B------:R-:W-:-:S07]  /*0e90*/  FFMA R23, R23, R21, R20 ;  /* 0x0000001517177223 */ /* 0x000fce0000000014 */
.L_x_104:
[----:B------:R-:W-:Y:S05]  /*0ea0*/  BSYNC.RECONVERGENT B0 ;  /* 0x0000000000007941 */ /* 0x000fea0003800200 */
.L_x_101:
[----:B------:R-:W0:Y:S01]  /*0eb0*/  LDC.64 R20, c[0x0][0x398] ;  /* 0x0000e600ff147b82 */ /* 0x000e220000000a00 */
[----:B------:R-:W1:Y:S01]  /*0ec0*/  LDCU UR5, c[0x0][0x3a0] ;  /* 0x00007400ff0577ac */ /* 0x000e620008000800 */
[----:B------:R-:W-:Y:S01]  /*0ed0*/  FMUL R23, R24, R23 ;  /* 0x0000001718177220 */ /* 0x000fe20000400000 */
[----:B------:R-:W-:Y:S01]  /*0ee0*/  IMAD.MOV.U32 R26, RZ, RZ, 0x437c0000 ;  /* 0x437c0000ff1a7424 */ /* 0x000fe200078e00ff */
[----:B------:R-:W-:Y:S02]  /*0ef0*/  UIADD3 UR4, UPT, UPT, UR4, 0x1, URZ ;  /* 0x0000000104047890 */ /* 0x000fe4000fffe0ff */
[----:B------:R-:W-:Y:S02]  /*0f00*/  FMUL R23, R4, R23 ;  /* 0x0000001704177220 */ /* 0x000fe40000400000 */
[----:B------:R-:W-:Y:S01]  /*0f10*/  UISETP.NE.AND UP0, UPT, UR4, UR7, UPT ;  /* 0x000000070400728c */ /* 0x000fe2000bf05270 */
[----:B0-----:R-:W-:-:S04]  /*0f20*/  FMUL R25, R21, 0.5 ;  /* 0x3f00000015197820 */ /* 0x001fc80000400000 */
[----:B------:R-:W-:Y:S01]  /*0f30*/  FFMA R24, -R25, R21, R20 ;  /* 0x0000001519187223 */ /* 0x000fe20000000114 */
[----:B------:R-:W-:-:S03]  /*0f40*/  MOV R25, 0x3bbb989d ;  /* 0x3bbb989d00197802 */ /* 0x000fc60000000f00 */
[C-C-:B-1----:R-:W-:Y:S01]  /*0f50*/  FFMA R20, R24.reuse, UR5, R23.reuse ;  /* 0x0000000518147c23 */ /* 0x142fe20008000017 */
[----:B------:R-:W-:-:S03]  /*0f60*/  FFMA R21, R24, UR5, -R23 ;  /* 0x0000000518157c23 */ /* 0x000fc60008000817 */
[-C--:B------:R-:W-:Y:S01]  /*0f70*/  FFMA.SAT R24, R20, R25.reuse, 0.5 ;  /* 0x3f00000014187423 */ /* 0x080fe20000002019 */
[----:B------:R-:W-:-:S03]  /*0f80*/  FFMA.SAT R23, R21, R25, 0.5 ;  /* 0x3f00000015177423 */ /* 0x000fc60000002019 */
[-C--:B------:R-:W-:Y:S01]  /*0f90*/  FFMA.RM R24, R24, R26.reuse, 12582913 ;  /* 0x4b40000118187423 */ /* 0x080fe2000000401a */
[----:B------:R-:W-:-:S03]  /*0fa0*/  FFMA.RM R23, R23, R26, 12582913 ;  /* 0x4b40000117177423 */ /* 0x000fc6000000401a */
[C---:B------:R-:W-:Y:S01]  /*0fb0*/  FADD R25, R24.reuse, -12583039 ;  /* 0xcb40007f18197421 */ /* 0x040fe20000000000 */
[----:B------:R-:W-:-:S03]  /*0fc0*/  IMAD.SHL.U32 R24, R24, 0x800000, RZ ;  /* 0x0080000018187824 */ /* 0x000fc600078e00ff */
[----:B------:R-:W-:-:S04]  /*0fd0*/  FFMA R25, R20, 1.4426950216293334961, -R25 ;  /* 0x3fb8aa3b14197823 */ /* 0x000fc80000000819 */
[----:B------:R-:W-:Y:S01]  /*0fe0*/  FFMA R25, R20, 1.925963033500011079e-08, R25 ;  /* 0x32a5706014197823 */ /* 0x000fe20000000019 */
[C---:B------:R-:W-:Y:S01]  /*0ff0*/  FADD R20, R23.reuse, -12583039 ;  /* 0xcb40007f17147421 */ /* 0x040fe20000000000 */
[----:B------:R-:W-:-:S03]  /*1000*/  SHF.L.U32 R23, R23, 0x17, RZ ;  /* 0x0000001717177819 */ /* 0x000fc600000006ff */
[C---:B------:R-:W-:Y:S01]  /*1010*/  FFMA R20, R21.reuse, 1.4426950216293334961, -R20 ;  /* 0x3fb8aa3b15147823 */ /* 0x040fe20000000814 */
[----:B------:R-:W0:Y:S03]  /*1020*/  MUFU.EX2 R25, R25 ;  /* 0x0000001900197308 */ /* 0x000e260000000800 */
[----:B------:R-:W-:Y:S02]  /*1030*/  FFMA R26, R21, 1.925963033500011079e-08, R20 ;  /* 0x32a57060151a7823 */ /* 0x000fe40000000014 */
[----:B------:R-:W1:Y:S04]  /*1040*/  LDC.64 R20, c[0x0][0x390] ;  /* 0x0000e400ff147b82 */ /* 0x000e680000000a00 */
[----:B------:R-:W2:Y:S01]  /*1050*/  MUFU.EX2 R26, R26 ;  /* 0x0000001a001a7308 */ /* 0x000ea20000000800 */
[----:B0-----:R-:W-:Y:S01]  /*1060*/  FMUL R24, R24, R25 ;  /* 0x0000001918187220 */ /* 0x001fe20000400000 */
[----:B--2---:R-:W-:-:S03]  /*1070*/  FMUL R28, R23, R26 ;  /* 0x0000001a171c7220 */ /* 0x004fc60000400000 */
[-CC-:B-1----:R-:W-:Y:S01]  /*1080*/  FFMA R24, R24, R20.reuse, -R21.reuse ;  /* 0x0000001418187223 */ /* 0x182fe20000000815 */
[----:B------:R-:W-:-:S04]  /*1090*/  FFMA R28, R28, R20, -R21 ;  /* 0x000000141c1c7223 */ /* 0x000fc80000000815 */
[----:B------:R-:W-:Y:S02]  /*10a0*/  FMNMX R24, RZ, R24, !PT ;  /* 0x00000018ff187209 */ /* 0x000fe40007800000 */
[----:B------:R-:W-:-:S05]  /*10b0*/  FMNMX R21, RZ, R28, !PT ;  /* 0x0000001cff157209 */ /* 0x000fca0007800000 */
[----:B------:R-:W-:-:S04]  /*10c0*/  FADD R24, R24, R21 ;  /* 0x0000001518187221 */ /* 0x000fc80000000000 */
[----:B------:R-:W-:Y:S01]  /*10d0*/  FFMA R3, R24, 0.5, R3 ;  /* 0x3f00000018037823 */ /* 0x000fe20000000003 */
[----:B------:R-:W-:Y:S06]  /*10e0*/  BRA.U UP0, `(.L_x_105) ;  /* 0xfffffff100687547 */ /* 0x000fec000b83ffff */
.L_x_92:
[----:B------:R-:W0:Y:S01]  /*10f0*/  LDC.64 R4, c[0x0][0x388] ;  /* 0x0000e200ff047b82 */ /* 0x000e220000000a00 */
[----:B------:R-:W-:Y:S01]  /*1100*/  I2FP.F32.S32 R6, UR7 ;  /* 0x0000000700067c45 */ /* 0x000fe20008201400 */
[----:B------:R-:W-:Y:S03]  /*1110*/  BSSY.RECONVERGENT B0, `(.L_x_106) ;  /* 0x0000013000007945 */ /* 0x000fe60003800200 */
[----:B------:R-:W1:Y:S08]  /*1120*/  MUFU.RCP R7, R6 ;  /* 0x0000000600077308 */ /* 0x000e700000001000 */
[----:B------:R-:W2:Y:S01]  /*1130*/  FCHK P0, R3, R6 ;  /* 0x0000000603007302 */ /* 0x000ea20000000000 */
[----:B0-----:R-:W-:-:S04]  /*1140*/  IMAD.WIDE R8, R0, 0x30, R4 ;  /* 0x0000003000087825 */ /* 0x001fc800078e0204 */
[----:B-1----:R-:W-:Y:S01]  /*1150*/  FFMA R4, -R6, R7, 1 ;  /* 0x3f80000006047423 */ /* 0x002fe20000000107 */
[----:B-----5:R0:W-:Y:S03]  /*1160*/  STG.E.64 desc[UR8][R8.64], R12 ;  /* 0x0000000c08007986 */ /* 0x0201e6000c101b08 */
[----:B------:R-:W-:Y:S01]  /*1170*/  FFMA R4, R7, R4, R7 ;  /* 0x0000000407047223 */ /* 0x000fe20000000007 */
[----:B------:R0:W-:Y:S03]  /*1180*/  STG.E.64 desc[UR8][R8.64+0x8], R14 ;  /* 0x0000080e08007986 */ /* 0x0001e6000c101b08 */
[----:B------:R-:W-:Y:S01]  /*1190*/  FFMA R5, R4, R3, RZ ;  /* 0x0000000304057223 */ /* 0x000fe200000000ff */
[----:B------:R0:W-:Y:S03]  /*11a0*/  STG.E.64 desc[UR8][R8.64+0x10], R16 ;  /* 0x0000101008007986 */ /* 0x0001e6000c101b08 */
[----:B------:R-:W-:Y:S01]  /*11b0*/  FFMA R20, -R6, R5, R3 ;  /* 0x0000000506147223 */ /* 0x000fe20000000103 */
[----:B------:R0:W-:Y:S03]  /*11c0*/  STG.E.64 desc[UR8][R8.64+0x18], R18 ;  /* 0x0000181208007986 */ /* 0x0001e6000c101b08 */
[----:B------:R-:W-:Y:S01]  /*11d0*/  FFMA R5, R4, R20, R5 ;  /* 0x0000001404057223 */ /* 0x000fe20000000005 */
[----:B------:R0:W-:Y:S04]  /*11e0*/  STG.E.64 desc[UR8][R8.64+0x28], R10 ;  /* 0x0000280a08007986 */ /* 0x0001e8000c101b08 */
[----:B------:R0:W-:Y:S01]  /*11f0*/  STG.E desc[UR8][R8.64+0x20], R2 ;  /* 0x0000200208007986 */ /* 0x0001e2000c101908 */
[----:B--2---:R-:W-:Y:S05]  /*1200*/  @!P0 BRA `(.L_x_107) ;  /* 0x00000000000c8947 */ /* 0x004fea0003800000 */
[----:B------:R-:W-:-:S07]  /*1210*/  MOV R4, 0x1230 ;  /* 0x0000123000047802 */ /* 0x000fce0000000f00 */
[----:B0-----:R-:W-:Y:S05]  /*1220*/  CALL.REL.NOINC `($__internal_6_$__cuda_sm3x_div_rn_noftz_f32_slowpath) ;  /* 0x0000000000707944 */ /* 0x001fea0003c00000 */
[----:B------:R-:W-:-:S07]  /*1230*/  IMAD.MOV.U32 R5, RZ, RZ, R2 ;  /* 0x000000ffff057224 */ /* 0x000fce00078e0002 */
.L_x_107:
[----:B------:R-:W-:Y:S05]  /*1240*/  BSYNC.RECONVERGENT B0 ;  /* 0x0000000000007941 */ /* 0x000fea0003800200 */
.L_x_106:
[----:B0-----:R-:W0:Y:S02]  /*1250*/  LDC.64 R2, c[0x0][0x380] ;  /* 0x0000e000ff027b82 */ /* 0x001e240000000a00 */
[----:B0-----:R-:W-:-:S05]  /*1260*/  IMAD.WIDE R2, R0, 0x4, R2 ;  /* 0x0000000400027825 */ /* 0x001fca00078e0202 */
[----:B------:R-:W-:Y:S01]  /*1270*/  STG.E desc[UR8][R2.64], R5 ;  /* 0x0000000502007986 */ /* 0x000fe2000c101908 */
[----:B------:R-:W-:Y:S05]  /*1280*/  EXIT ;  /* 0x000000000000794d */ /* 0x000fea0003800000 */
        .weak           $__internal_5_$__cuda_sm20_sqrt_rn_f32_slowpath
        .type           $__internal_5_$__cuda_sm20_sqrt_rn_f32_slowpath,@function
        .size           $__internal_5_$__cuda_sm20_sqrt_rn_f32_slowpath,($__internal_6_$__cuda_sm3x_div_rn_noftz_f32_slowpath - $__internal_5_$__cuda_sm20_sqrt_rn_f32_slowpath)
$__internal_5_$__cuda_sm20_sqrt_rn_f32_slowpath:
        /* <DEDUP_REMOVED lines=19> */
.L_x_108:
[----:B------:R-:W-:Y:S02]  /*13c0*/  IMAD.MOV.U32 R23, RZ, RZ, R21 ;  /* 0x000000ffff177224 */ /* 0x000fe400078e0015 */
[----:B------:R-:W-:-:S04]  /*13d0*/  HFMA2 R21, -RZ, RZ, 0, 0 ;  /* 0x00000000ff157431 */ /* 0x000fc800000001ff */
[----:B------:R-:W-:Y:S05]  /*13e0*/  RET.REL.NODEC R20 `(_Z20monteCarloAntitheticPfP17curandStateXORWOW10OptionDatai) ;  /* 0xffffffec14047950 */ /* 0x000fea0003c3ffff */
        .weak           $__internal_6_$__cuda_sm3x_div_rn_noftz_f32_slowpath
        .type           $__internal_6_$__cuda_sm3x_div_rn_noftz_f32_slowpath,@function
        .size           $__internal_6_$__cuda_sm3x_div_rn_noftz_f32_slowpath,(.L_x_212 - $__internal_6_$__cuda_sm3x_div_rn_noftz_f32_slowpath)
$__internal_6_$__cuda_sm3x_div_rn_noftz_f32_slowpath:
[----:B------:R-:W-:Y:S01]  /*13f0*/  SHF.R.U32.HI R5, RZ, 0x17, R6 ;  /* 0x00000017ff057819 */ /* 0x000fe20000011606 */
[----:B------:R-:W-:Y:S01]  /*1400*/  BSSY.RECONVERGENT B1, `(.L_x_109) ;  /* 0x0000063000017945 */ /* 0x000fe20003800200 */
[----:B------:R-:W-:Y:S02]  /*1410*/  SHF.R.U32.HI R2, RZ, 0x17, R3 ;  /* 0x00000017ff027819 */ /* 0x000fe40000011603 */
[----:B------:R-:W-:Y:S02]  /*1420*/  LOP3.LUT R5, R5, 0xff, RZ, 0xc0, !PT ;  /* 0x000000ff05057812 */ /* 0x000fe400078ec0ff */
[----:B------:R-:W-:-:S03]  /*1430*/  LOP3.LUT R10, R2, 0xff, RZ, 0xc0, !PT ;  /* 0x000000ff020a7812 */ /* 0x000fc600078ec0ff */
[----:B------:R-:W-:Y:S02]  /*1440*/  VIADD R8, R5, 0xffffffff ;  /* 0xffffffff05087836 */ /* 0x000fe40000000000 */
[----:B------:R-:W-:-:S03]  /*1450*/  VIADD R9, R10, 0xffffffff ;  /* 0xffffffff0a097836 */ /* 0x000fc60000000000 */
[----:B------:R-:W-:-:S04]  /*1460*/  ISETP.GT.U32.AND P0, PT, R8, 0xfd, PT ;  /* 0x000000fd0800780c */ /* 0x000fc80003f04070 */
[----:B------:R-:W-:-:S13]  /*1470*/  ISETP.GT.U32.OR P0, PT, R9, 0xfd, P0 ;  /* 0x000000fd0900780c */ /* 0x000fda0000704470 */
[----:B------:R-:W-:Y:S01]  /*1480*/  @!P0 MOV R7, RZ ;  /* 0x000000ff00078202 */ /* 0x000fe20000000f00 */
[----:B------:R-:W-:Y:S06]  /*1490*/  @!P0 BRA `(.L_x_110) ;  /* 0x0000000000608947 */ /* 0x000fec0003800000 */
[----:B------:R-:W-:Y:S01]  /*14a0*/  FSETP.GTU.FTZ.AND P0, PT, |R3|, +INF , PT ;  /* 0x7f8000000300780b */ /* 0x000fe20003f1c200 */
[----:B------:R-:W-:Y:S01]  /*14b0*/  IMAD.MOV.U32 R2, RZ, RZ, R6 ;  /* 0x000000ffff027224 */ /* 0x000fe200078e0006 */
        /* <DEDUP_REMOVED lines=22> */
.L_x_110:
[----:B------:R-:W-:Y:S01]  /*1620*/  LEA R9, R5, 0xc0800000, 0x17 ;  /* 0xc080000005097811 */ /* 0x000fe200078eb8ff */
[----:B------:R-:W-:Y:S04]  /*1630*/  BSSY.RECONVERGENT B2, `(.L_x_115) ;  /* 0x0000036000027945 */ /* 0x000fe80003800200 */
[----:B------:R-:W-:Y:S01]  /*1640*/  IMAD.IADD R9, R6, 0x1, -R9 ;  /* 0x0000000106097824 */ /* 0x000fe200078e0a09 */
[----:B------:R-:W-:-:S03]  /*1650*/  IADD3 R6, PT, PT, R10, -0x7f, RZ ;  /* 0xffffff810a067810 */ /* 0x000fc60007ffe0ff */
[----:B------:R-:W0:Y:S01]  /*1660*/  MUFU.RCP R8, R9 ;  /* 0x0000000900087308 */ /* 0x000e220000001000 */
[----:B------:R-:W-:Y:S01]  /*1670*/  FADD.FTZ R11, -R9, -RZ ;  /* 0x800000ff090b7221 */ /* 0x000fe20000010100 */
[C---:B------:R-:W-:Y:S01]  /*1680*/  IMAD R2, R6.reuse, -0x800000, R3 ;  /* 0xff80000006027824 */ /* 0x040fe200078e0203 */
[----:B------:R-:W-:-:S05]  /*1690*/  IADD3 R6, PT, PT, R6, 0x7f, -R5 ;  /* 0x0000007f06067810 */ /* 0x000fca0007ffe805 */
[----:B------:R-:W-:Y:S02]  /*16a0*/  IMAD.IADD R6, R6, 0x1, R7 ;  /* 0x0000000106067824 */ /* 0x000fe400078e0207 */
[----:B0-----:R-:W-:-:S04]  /*16b0*/  FFMA R13, R8, R11, 1 ;  /* 0x3f800000080d7423 */ /* 0x001fc8000000000b */
        /* <DEDUP_REMOVED lines=19> */
[CCC-:B------:R-:W-:Y:S01]  /*17f0*/  FFMA.RZ R3, R10.reuse, R8.reuse, R13.reuse ;  /* 0x000000080a037223 */ /* 0x1c0fe2000000c00d */
[CCC-:B------:R-:W-:Y:S01]  /*1800*/  FFMA.RM R6, R10.reuse, R8.reuse, R13.reuse ;  /* 0x000000080a067223 */ /* 0x1c0fe2000000400d */
[C---:B------:R-:W-:Y:S02]  /*1810*/  ISETP.NE.AND P2, PT, R7.reuse, RZ, PT ;  /* 0x000000ff0700720c */ /* 0x040fe40003f45270 */
[----:B------:R-:W-:Y:S02]  /*1820*/  ISETP.NE.AND P1, PT, R7, RZ, PT ;  /* 0x000000ff0700720c */ /* 0x000fe40003f25270 */
[----:B------:R-:W-:Y:S01]  /*1830*/  LOP3.LUT R5, R3, 0x7fffff, RZ, 0xc0, !PT ;  /* 0x007fffff03057812 */ /* 0x000fe200078ec0ff */
[----:B------:R-:W-:Y:S01]  /*1840*/  FFMA.RP R3, R10, R8, R13 ;  /* 0x000000080a037223 */ /* 0x000fe2000000800d */
[----:B------:R-:W-:Y:S01]  /*1850*/  IADD3 R8, PT, PT, R7, 0x20, RZ ;  /* 0x0000002007087810 */ /* 0x000fe20007ffe0ff */
[----:B------:R-:W-:Y:S01]  /*1860*/  IMAD.MOV R7, RZ, RZ, -R7 ;  /* 0x000000ffff077224 */ /* 0x000fe200078e0a07 */
        /* <DEDUP_REMOVED lines=14> */
.L_x_117:
[----:B------:R-:W-:-:S04]  /*1950*/  LOP3.LUT R2, R2, 0x80000000, RZ, 0xc0, !PT ;  /* 0x8000000002027812 */ /* 0x000fc800078ec0ff */
[----:B------:R-:W-:Y:S01]  /*1960*/  LOP3.LUT R2, R2, 0x7f800000, RZ, 0xfc, !PT ;  /* 0x7f80000002027812 */ /* 0x000fe200078efcff */
[----:B------:R-:W-:Y:S06]  /*1970*/  BRA `(.L_x_118) ;  /* 0x0000000000047947 */ /* 0x000fec0003800000 */
.L_x_116:
[----:B------:R-:W-:-:S07]  /*1980*/  IMAD R2, R6, 0x800000, R2 ;  /* 0x0080000006027824 */ /* 0x000fce00078e0202 */
.L_x_118:
[----:B------:R-:W-:Y:S05]  /*1990*/  BSYNC.RECONVERGENT B2 ;  /* 0x0000000000027941 */ /* 0x000fea0003800200 */
.L_x_115:
[----:B------:R-:W-:Y:S05]  /*19a0*/  BRA `(.L_x_119) ;  /* 0x0000000000207947 */ /* 0x000fea0003800000 */
.L_x_114:
[----:B------:R-:W-:-:S04]  /*19b0*/  LOP3.LUT R2, R6, 0x80000000, R3, 0x48, !PT ;  /* 0x8000000006027812 */ /* 0x000fc800078e4803 */
[----:B------:R-:W-:Y:S01]  /*19c0*/  LOP3.LUT R2, R2, 0x7f800000, RZ, 0xfc, !PT ;  /* 0x7f80000002027812 */ /* 0x000fe200078efcff */
[----:B------:R-:W-:Y:S06]  /*19d0*/  BRA `(.L_x_119) ;  /* 0x0000000000147947 */ /* 0x000fec0003800000 */
.L_x_113:
[----:B------:R-:W-:Y:S01]  /*19e0*/  LOP3.LUT R2, R6, 0x80000000, R3, 0x48, !PT ;  /* 0x8000000006027812 */ /* 0x000fe200078e4803 */
[----:B------:R-:W-:Y:S06]  /*19f0*/  BRA `(.L_x_119) ;  /* 0x00000000000c7947 */ /* 0x000fec0003800000 */
.L_x_112:
[----:B------:R-:W0:Y:S01]  /*1a00*/  MUFU.RSQ R2, -QNAN ;  /* 0xffc0000000027908 */ /* 0x000e220000001400 */
[----:B------:R-:W-:Y:S05]  /*1a10*/  BRA `(.L_x_119) ;  /* 0x0000000000047947 */ /* 0x000fea0003800000 */
.L_x_111:
[----:B------:R-:W-:-:S07]  /*1a20*/  FADD.FTZ R2, R3, R2 ;  /* 0x0000000203027221 */ /* 0x000fce0000010000 */
.L_x_119:
[----:B------:R-:W-:Y:S05]  /*1a30*/  BSYNC.RECONVERGENT B1 ;  /* 0x0000000000017941 */ /* 0x000fea0003800200 */
.L_x_109:
[----:B------:R-:W-:-:S04]  /*1a40*/  HFMA2 R5, -RZ, RZ, 0, 0 ;  /* 0x00000000ff057431 */ /* 0x000fc800000001ff */
[----:B0-----:R-:W-:Y:S05]  /*1a50*/  RET.REL.NODEC R4 `(_Z20monteCarloAntitheticPfP17curandStateXORWOW10OptionDatai) ;  /* 0xffffffe404687950 */ /* 0x001fea0003c3ffff */
.L_x_120:
        /* <DEDUP_REMOVED lines=10> */
.L_x_212:


//--------------------- .text._Z15monteCarloAsianPfP17curandStateXORWOW10OptionDataii --------------------------
	.section	.text._Z15monteCarloAsianPfP17curandStateXORWOW10OptionDataii,"ax",@progbits
	.align	128
        .global         _Z15monteCarloAsianPfP17curandStateXORWOW10OptionDataii
        .type           _Z15monteCarloAsianPfP17curandStateXORWOW10OptionDataii,@function
        .size           _Z15monteCarloAsianPfP17curandStateXORWOW10OptionDataii,(.L_x_214 - _Z15monteCarloAsianPfP17curandStateXORWOW10OptionDataii)
        .other          _Z15monteCarloAsianPfP17curandStateXORWOW10OptionDataii,@"STO_CUDA_ENTRY STV_DEFAULT"
_Z15monteCarloAsianPfP17curandStateXORWOW10OptionDataii:
.text._Z15monteCarloAsianPfP17curandStateXORWOW10OptionDataii:
        /* <DEDUP_REMOVED lines=17> */
[----:B------:R-:W-:-:S13]  /*0110*/  R2UR UR8, R3 ;  /* 0x00000000030872ca */ /* 0x000fda00000e0000 */
[----:B------:R-:W2:Y:S01]  /*0120*/  MUFU.RCP R3, UR8 ;  /* 0x0000000800037d08 */ /* 0x000ea20008001000 */
[----:B------:R-:W-:Y:S01]  /*0130*/  MOV R4, UR8 ;  /* 0x0000000800047c02 */ /* 0x000fe20008000f00 */
[----:B0-----:R-:W-:Y:S01]  /*0140*/  IMAD.U32 R6, RZ, RZ, UR4 ;  /* 0x00000004ff067e24 */ /* 0x001fe2000f8e00ff */
[----:B------:R-:W-:-:S05]  /*0150*/  MOV R5, UR4 ;  /* 0x0000000400057c02 */ /* 0x000fca0008000f00 */
[----:B------:R-:W0:Y:S01]  /*0160*/  FCHK P0, R6, UR8 ;  /* 0x0000000806007d02 */ /* 0x000e220008000000 */
[----:B--2---:R-:W-:-:S04]  /*0170*/  FFMA R4, R3, -R4, 1 ;  /* 0x3f80000003047423 */ /* 0x004fc80000000804 */
[----:B------:R-:W-:-:S04]  /*0180*/  FFMA R3, R3, R4, R3 ;  /* 0x0000000403037223 */ /* 0x000fc80000000003 */
[----:B------:R-:W-:-:S04]  /*0190*/  FFMA R4, R3, UR4, RZ ;  /* 0x0000000403047c23 */ /* 0x000fc800080000ff */
[----:B------:R-:W-:-:S04]  /*01a0*/  FFMA R5, R4, -UR8, R5 ;  /* 0x8000000804057c23 */ /* 0x000fc80008000005 */
[----:B------:R-:W-:Y:S01]  /*01b0*/  FFMA R24, R3, R5, R4 ;  /* 0x0000000503187223 */ /* 0x000fe20000000004 */
[----:B01----:R-:W-:Y:S06]  /*01c0*/  @!P0 BRA `(.L_x_121) ;  /* 0x0000000000188947 */ /* 0x003fec0003800000 */
[----:B------:R-:W0:Y:S01]  /*01d0*/  LDCU UR4, c[0x0][0x3a0] ;  /* 0x00007400ff0477ac */ /* 0x000e220008000800 */
[----:B------:R-:W-:Y:S01]  /*01e0*/  IMAD.U32 R8, RZ, RZ, UR8 ;  /* 0x00000008ff087e24 */ /* 0x000fe2000f8e00ff */
[----:B------:R-:W-:Y:S02]  /*01f0*/  MOV R24, 0x220 ;  /* 0x0000022000187802 */ /* 0x000fe40000000f00 */
[----:B0-----:R-:W-:-:S07]  /*0200*/  MOV R5, UR4 ;  /* 0x0000000400057c02 */ /* 0x001fce0008000f00 */
[----:B-----5:R-:W-:Y:S05]  /*0210*/  CALL.REL.NOINC `($__internal_8_$__cuda_sm3x_div_rn_noftz_f32_slowpath) ;  /* 0x0000001800487944 */ /* 0x020fea0003c00000 */
[----:B------:R-:W-:-:S07]  /*0220*/  IMAD.MOV.U32 R24, RZ, RZ, R5 ;  /* 0x000000ffff187224 */ /* 0x000fce00078e0005 */
.L_x_121:
[----:B------:R-:W0:Y:S01]  /*0230*/  LDC.64 R4, c[0x0][0x398] ;  /* 0x0000e600ff047b82 */ /* 0x000e220000000a00 */
[----:B------:R-:W-:Y:S01]  /*0240*/  IADD3 R6, PT, PT, R24, -0xd000000, RZ ;  /* 0xf300000018067810 */ /* 0x000fe20007ffe0ff */
[----:B------:R1:W2:Y:S01]  /*0250*/  MUFU.RSQ R7, R24 ;  /* 0x0000001800077308 */ /* 0x0002a20000001400 */
[----:B------:R-:W-:Y:S02]  /*0260*/  BSSY.RECONVERGENT B0, `(.L_x_122) ;  /* 0x0000010000007945 */ /* 0x000fe40003800200 */
[----:B------:R-:W-:Y:S01]  /*0270*/  ISETP.GT.U32.AND P0, PT, R6, 0x727fffff, PT ;  /* 0x727fffff0600780c */ /* 0x000fe20003f04070 */
[----:B0-----:R-:W-:-:S04]  /*0280*/  FMUL R3, R5, -0.5 ;  /* 0xbf00000005037820 */ /* 0x001fc80000400000 */
[----:B------:R-:W-:-:S04]  /*0290*/  FFMA R3, R3, R5, R4 ;  /* 0x0000000503037223 */ /* 0x000fc80000000004 */
[----:B------:R-:W-:-:S04]  /*02a0*/  FMUL R3, R3, R24 ;  /* 0x0000001803037220 */ /* 0x000fc80000400000 */
[----:B-12---:R-:W-:Y:S05]  /*02b0*/  @!P0 BRA `(.L_x_123) ;  /* 0x0000000000188947 */ /* 0x006fea0003800000 */
[----:B------:R-:W-:Y:S01]  /*02c0*/  BSSY.RECONVERGENT B1, `(.L_x_124) ;  /* 0x0000003000017945 */ /* 0x000fe20003800200 */
[----:B------:R-:W-:-:S07]  /*02d0*/  MOV R33, 0x2f0 ;  /* 0x000002f000217802 */ /* 0x000fce0000000f00 */
[----:B-----5:R-:W-:Y:S05]  /*02e0*/  CALL.REL.NOINC `($__internal_7_$__cuda_sm20_sqrt_rn_f32_slowpath) ;  /* 0x0000001400b87944 */ /* 0x020fea0003c00000 */
[----:B------:R-:W-:Y:S05]  /*02f0*/  BSYNC.RECONVERGENT B1 ;  /* 0x0000000000017941 */ /* 0x000fea0003800200 */
.L_x_124:
[----:B------:R-:W-:Y:S01]  /*0300*/  IMAD.MOV.U32 R6, RZ, RZ, R27 ;  /* 0x000000ffff067224 */ /* 0x000fe200078e001b */
[----:B------:R-:W-:Y:S06]  /*0310*/  BRA `(.L_x_125) ;  /* 0x0000000000107947 */ /* 0x000fec0003800000 */
.L_x_123:
[C---:B------:R-:W-:Y:S01]  /*0320*/  FMUL.FTZ R5, R7.reuse, R24 ;  /* 0x0000001807057220 */ /* 0x040fe20000410000 */
[----:B------:R-:W-:-:S03]  /*0330*/  FMUL.FTZ R4, R7, 0.5 ;  /* 0x3f00000007047820 */ /* 0x000fc60000410000 */
[----:B------:R-:W-:-:S04]  /*0340*/  FFMA R6, -R5, R5, R24 ;  /* 0x0000000505067223 */ /* 0x000fc80000000118 */
[----:B------:R-:W-:-:S07]  /*0350*/  FFMA R6, R6, R4, R5 ;  /* 0x0000000406067223 */ /* 0x000fce0000000005 */
.L_x_125:
[----:B------:R-:W-:Y:S05]  /*0360*/  BSYNC.RECONVERGENT B0 ;  /* 0x0000000000007941 */ /* 0x000fea0003800200 */
.L_x_122:
[----:B------:R-:W0:Y:S01]  /*0370*/  LDCU UR9, c[0x0][0x3b4] ;  /* 0x00007680ff0977ac */ /* 0x000e220008000800 */
[----:B------:R-:W-:Y:S01]  /*0380*/  HFMA2 R4, -RZ, RZ, 0, 0 ;  /* 0x00000000ff047431 */ /* 0x000fe200000001ff */
[----:B------:R-:W1:Y:S01]  /*0390*/  LDCU UR4, c[0x0][0x39c] ;  /* 0x00007380ff0477ac */ /* 0x000e620008000800 */
[----:B0-----:R-:W-:Y:S01]  /*03a0*/  UISETP.GE.AND UP0, UPT, UR9, 0x1, UPT ;  /* 0x000000010900788c */ /* 0x001fe2000bf06270 */
[----:B-1----:R-:W-:-:S08]  /*03b0*/  FMUL R6, R6, UR4 ;  /* 0x0000000406067c20 */ /* 0x002fd00008400000 */
[----:B------:R-:W-:Y:S05]  /*03c0*/  BRA.U !UP0, `(.L_x_126) ;  /* 0x0000001508207547 */ /* 0x000fea000b800000 */
[----:B------:R-:W0:Y:S01]  /*03d0*/  LDCU UR4, c[0x0][0x3b0] ;  /* 0x00007600ff0477ac */ /* 0x000e220008000800 */
[----:B------:R-:W-:Y:S01]  /*03e0*/  IMAD.MOV.U32 R4, RZ, RZ, RZ ;  /* 0x000000ffff047224 */ /* 0x000fe200078e00ff */
[----:B0-----:R-:W-:-:S09]  /*03f0*/  UISETP.GE.AND UP0, UPT, UR4, 0x1, UPT ;  /* 0x000000010400788c */ /* 0x001fd2000bf06270 */
[----:B------:R-:W-:Y:S05]  /*0400*/  BRA.U !UP0, `(.L_x_127) ;  /* 0x0000000d08d07547 */ /* 0x000fea000b800000 */
[----:B------:R-:W-:-:S05]  /*0410*/  UMOV UR4, URZ ;  /* 0x000000ff00047c82 */ /* 0x000fca0008000000 */
.L_x_141:
[----:B------:R-:W0:Y:S01]  /*0420*/  LDCU UR5, c[0x0][0x390] ;  /* 0x00007200ff0577ac */ /* 0x000e220008000800 */
[----:B------:R-:W-:Y:S02]  /*0430*/  HFMA2 R5, -RZ, RZ, 0, 0 ;  /* 0x00000000ff057431 */ /* 0x000fe400000001ff */
[----:B0-----:R-:W-:Y:S01]  /*0440*/  IMAD.U32 R8, RZ, RZ, UR5 ;  /* 0x00000005ff087e24 */ /* 0x001fe2000f8e00ff */
[----:B------:R-:W-:-:S06]  /*0450*/  UMOV UR5, URZ ;  /* 0x000000ff00057c82 */ /* 0x000fcc0008000000 */
.L_x_138:
[----:B-----5:R-:W-:Y:S01]  /*0460*/  SHF.R.U32.HI R24, RZ, 0x2, R17 ;  /* 0x00000002ff187819 */ /* 0x020fe20000011611 */
[----:B------:R-:W-:Y:S01]  /*0470*/  UMOV UR6, 0x54442d18 ;  /* 0x54442d1800067882 */ /* 0x000fe20000000000 */
[----:B------:R-:W-:Y:S01]  /*0480*/  SHF.L.U32 R26, R21, 0x4, RZ ;  /* 0x00000004151a7819 */ /* 0x000fe200000006ff */
[----:B------:R-:W-:Y:S01]  /*0490*/  UMOV UR7, 0x401921fb ;  /* 0x401921fb00077882 */ /* 0x000fe20000000000 */
[----:B------:R-:W-:Y:S01]  /*04a0*/  LOP3.LUT R24, R24, R17, RZ, 0x3c, !PT ;  /* 0x0000001118187212 */ /* 0x000fe200078e3cff */
[----:B------:R-:W-:Y:S01]  /*04b0*/  IMAD.MOV.U32 R35, RZ, RZ, 0x3e055027 ;  /* 0x3e055027ff237424 */ /* 0x000fe200078e00ff */
[----:B------:R-:W-:Y:S01]  /*04c0*/  SHF.R.U32.HI R25, RZ, 0x2, R18 ;  /* 0x00000002ff197819 */ /* 0x000fe20000011612 */
[----:B------:R-:W-:Y:S01]  /*04d0*/  BSSY.RECONVERGENT B0, `(.L_x_128) ;  /* 0x000009a000007945 */ /* 0x000fe20003800200 */
[----:B------:R-:W-:Y:S01]  /*04e0*/  MOV R30, 0x2f800000 ;  /* 0x2f800000001e7802 */ /* 0x000fe20000000f00 */
[----:B------:R-:W-:Y:S01]  /*04f0*/  IMAD.SHL.U32 R17, R24, 0x2, RZ ;  /* 0x0000000218117824 */ /* 0x000fe200078e00ff */
[----:B------:R-:W-:-:S04]  /*0500*/  LOP3.LUT R25, R25, R18, RZ, 0x3c, !PT ;  /* 0x0000001219197212 */ /* 0x000fc800078e3cff */
[----:B------:R-:W-:-:S04]  /*0510*/  LOP3.LUT R17, R21, R26, R17, 0x96, !PT ;  /* 0x0000001a15117212 */ /* 0x000fc800078e9611 */
[----:B------:R-:W-:Y:S01]  /*0520*/  LOP3.LUT R27, R17, R24, RZ, 0x3c, !PT ;  /* 0x00000018111b7212 */ /* 0x000fe200078e3cff */
[----:B------:R-:W-:-:S03]  /*0530*/  IMAD.SHL.U32 R24, R25, 0x2, RZ ;  /* 0x0000000219187824 */ /* 0x000fc600078e00ff */
        /* <DEDUP_REMOVED lines=14> */
[----:B------:R-:W-:-:S04]  /*0620*/  LOP3.LUT R26, R26, 0xff800000, RZ, 0xc0, !PT ;  /* 0xff8000001a1a7812 */ /* 0x000fc800078ec0ff */
[----:B------:R-:W-:Y:S01]  /*0630*/  IADD3 R18, PT, PT, R17, -R26, RZ ;  /* 0x8000001a11127210 */ /* 0x000fe20007ffe0ff */
[----:B0-----:R-:W-:-:S04]  /*0640*/  DMUL R24, R24, UR6 ;  /* 0x0000000618187c28 */ /* 0x001fc80008000000 */
[----:B------:R-:W-:-:S04]  /*0650*/  FADD R18, R18, -1 ;  /* 0xbf80000012127421 */ /* 0x000fc80000000000 */
[C---:B------:R-:W-:Y:S01]  /*0660*/  FFMA R35, R18.reuse, -R35, 0.14084610342979431152 ;  /* 0x3e1039f612237423 */ /* 0x040fe20000000823 */
[----:B------:R0:W1:Y:S03]  /*0670*/  F2F.F32.F64 R31, R24 ;  /* 0x00000018001f7310 */ /* 0x0000660000301000 */
[----:B------:R-:W-:-:S04]  /*0680*/  FFMA R35, R18, R35, -0.12148627638816833496 ;  /* 0xbdf8cdcc12237423 */ /* 0x000fc80000000023 */
[----:B------:R-:W-:Y:S01]  /*0690*/  FFMA R35, R18, R35, 0.13980610668659210205 ;  /* 0x3e0f295512237423 */ /* 0x000fe20000000023 */
[----:B0-----:R-:W-:-:S03]  /*06a0*/  FSEL R24, RZ, -23, P0 ;  /* 0xc1b80000ff187808 */ /* 0x001fc60000000000 */
[----:B------:R-:W-:Y:S01]  /*06b0*/  FFMA R35, R18, R35, -0.16684235632419586182 ;  /* 0xbe2ad8b912237423 */ /* 0x000fe20000000023 */
[----:B------:R-:W-:-:S03]  /*06c0*/  ISETP.GT.U32.AND P0, PT, R17, 0x7f7fffff, PT ;  /* 0x7f7fffff1100780c */ /* 0x000fc60003f04070 */
[C---:B------:R-:W-:Y:S01]  /*06d0*/  FFMA R35, R18.reuse, R35, 0.20012299716472625732 ;  /* 0x3e4ced0b12237423 */ /* 0x040fe20000000023 */
[C---:B-1----:R-:W-:Y:S01]  /*06e0*/  FMUL R32, R31.reuse, 0.63661974668502807617 ;  /* 0x3f22f9831f207820 */ /* 0x042fe20000400000 */
[----:B------:R-:W-:Y:S02]  /*06f0*/  FSETP.GE.AND P1, PT, |R31|, 105615, PT ;  /* 0x47ce47801f00780b */ /* 0x000fe40003f26200 */
[----:B------:R-:W-:-:S03]  /*0700*/  FFMA R35, R18, R35, -0.24999669194221496582 ;  /* 0xbe7fff2212237423 */ /* 0x000fc60000000023 */
[----:B------:R-:W0:Y:S01]  /*0710*/  F2I.NTZ R32, R32 ;  /* 0x0000002000207305 */ /* 0x000e220000203100 */
[----:B------:R-:W-:Y:S01]  /*0720*/  FFMA R37, R18, R35, 0.33333182334899902344 ;  /* 0x3eaaaa7812257423 */ /* 0x000fe20000000023 */
[----:B------:R-:W-:-:S03]  /*0730*/  I2FP.F32.S32 R35, R26 ;  /* 0x0000001a00237245 */ /* 0x000fc60000201400 */
[C---:B------:R-:W-:Y:S02]  /*0740*/  FFMA R37, R18.reuse, R37, -0.5 ;  /* 0xbf00000012257423 */ /* 0x040fe40000000025 */
[----:B------:R-:W-:Y:S02]  /*0750*/  FFMA R24, R35, 1.1920928955078125e-07, R24 ;  /* 0x3400000023187823 */ /* 0x000fe40000000018 */
[----:B------:R-:W-:-:S04]  /*0760*/  FMUL R37, R18, R37 ;  /* 0x0000002512257220 */ /* 0x000fc80000400000 */
[----:B------:R-:W-:Y:S01]  /*0770*/  FFMA R37, R18, R37, R18 ;  /* 0x0000002512257223 */ /* 0x000fe20000000012 */
[----:B0-----:R-:W-:-:S03]  /*0780*/  I2FP.F32.S32 R18, R32 ;  /* 0x0000002000127245 */ /* 0x001fc60000201400 */
[----:B------:R-:W-:Y:S01]  /*0790*/  FFMA R37, R24, 0.69314718246459960938, R37 ;  /* 0x3f31721818257823 */ /* 0x000fe20000000025 */
[----:B------:R-:W-:Y:S01]  /*07a0*/  MOV R24, 0x7f800000 ;  /* 0x7f80000000187802 */ /* 0x000fe20000000f00 */
[----:B------:R-:W-:-:S04]  /*07b0*/  FFMA R25, R18, -1.5707962512969970703, R31 ;  /* 0xbfc90fda12197823 */ /* 0x000fc8000000001f */
[C---:B------:R-:W-:Y:S01]  /*07c0*/  @P0 FFMA R37, R17.reuse, R24, +INF ;  /* 0x7f80000011250423 */ /* 0x040fe20000000018 */
[C---:B------:R-:W-:Y:S01]  /*07d0*/  FFMA R25, R18.reuse, -7.5497894158615963534e-08, R25 ;  /* 0xb3a2216812197823 */ /* 0x040fe20000000019 */
[----:B------:R-:W-:Y:S01]  /*07e0*/  FSETP.NEU.AND P0, PT, R17, RZ, PT ;  /* 0x000000ff1100720b */ /* 0x000fe20003f0d000 */
[----:B------:R-:W-:Y:S02]  /*07f0*/  IMAD.MOV.U32 R17, RZ, RZ, R19 ;  /* 0x000000ffff117224 */ /* 0x000fe400078e0013 */
[----:B------:R-:W-:Y:S01]  /*0800*/  FMUL R30, R37, -2 ;  /* 0xc0000000251e7820 */ /* 0x000fe20000400000 */
[----:B------:R-:W-:Y:S01]  /*0810*/  FFMA R24, R18, -5.3903029534742383927e-15, R25 ;  /* 0xa7c234c512187823 */ /* 0x000fe20000000019 */
[----:B------:R-:W-:Y:S01]  /*0820*/  MOV R18, R20 ;  /* 0x0000001400127202 */ /* 0x000fe20000000f00 */
[----:B------:R-:W-:Y:S01]  /*0830*/  IMAD.MOV.U32 R19, RZ, RZ, R21 ;  /* 0x000000ffff137224 */ /* 0x000fe200078e0015 */
[----:B------:R-:W-:Y:S01]  /*0840*/  MOV R20, R27 ;  /* 0x0000001b00147202 */ /* 0x000fe20000000f00 */
[----:B------:R-:W-:Y:S01]  /*0850*/  IMAD.MOV.U32 R21, RZ, RZ, R33 ;  /* 0x000000ffff157224 */ /* 0x000fe200078e0021 */
[----:B------:R-:W-:Y:S01]  /*0860*/  FSEL R30, R30, +INF , P0 ;  /* 0x7f8000001e1e7808 */ /* 0x000fe20000000000 */
[----:B------:R-:W-:Y:S06]  /*0870*/  @!P1 BRA `(.L_x_129) ;  /* 0x00000004007c9947 */ /* 0x000fec0003800000 */
[----:B------:R-:W-:-:S13]  /*0880*/  FSETP.NEU.AND P0, PT, |R31|, +INF , PT ;  /* 0x7f8000001f00780b */ /* 0x000fda0003f0d200 */
[----:B------:R-:W-:Y:S05]  /*0890*/  @!P0 BRA `(.L_x_130) ;  /* 0x00000004006c8947 */ /* 0x000fea0003800000 */
[----:B------:R-:W-:Y:S02]  /*08a0*/  SHF.L.U32 R24, R31, 0x8, RZ ;  /* 0x000000081f187819 */ /* 0x000fe400000006ff */
[----:B------:R-:W-:Y:S01]  /*08b0*/  CS2R R32, SRZ ;  /* 0x0000000000207805 */ /* 0x000fe2000001ff00 */
[----:B------:R-:W0:Y:S01]  /*08c0*/  LDCU.64 UR12, c[0x4][0x40] ;  /* 0x01000800ff0c77ac */ /* 0x000e220008000a00 */
[----:B------:R-:W-:Y:S01]  /*08d0*/  LOP3.LUT R35, R24, 0x80000000, RZ, 0xfc, !PT ;  /* 0x8000000018237812 */ /* 0x000fe200078efcff */
[----:B------:R-:W-:Y:S01]  /*08e0*/  UMOV UR7, URZ ;  /* 0x000000ff00077c82 */ /* 0x000fe20008000000 */
[----:B------:R-:W-:-:S05]  /*08f0*/  UMOV UR6, URZ ;  /* 0x000000ff00067c82 */ /* 0x000fca0008000000 */
.L_x_131:
[----:B0-----:R-:W-:Y:S01]  /*0900*/  IMAD.U32 R24, RZ, RZ, UR12 ;  /* 0x0000000cff187e24 */ /* 0x001fe2000f8e00ff */
[----:B------:R-:W-:-:S05]  /*0910*/  MOV R25, UR13 ;  /* 0x0000000d00197c02 */ /* 0x000fca0008000f00 */
        /* <DEDUP_REMOVED lines=63> */
.L_x_133:
[----:B------:R-:W-:Y:S05]  /*0d10*/  BSYNC.RECONVERGENT B1 ;  /* 0x0000000000017941 */ /* 0x000fea0003800200 */
.L_x_132:
        /* <DEDUP_REMOVED lines=19> */
.L_x_130:
[----:B------:R-:W-:Y:S01]  /*0e50*/  FMUL R24, RZ, R31 ;  /* 0x0000001fff187220 */ /* 0x000fe20000400000 */
[----:B------:R-:W-:-:S07]  /*0e60*/  MOV R32, RZ ;  /* 0x000000ff00207202 */ /* 0x000fce0000000f00 */
.L_x_129:
[----:B------:R-:W-:Y:S05]  /*0e70*/  BSYNC.RECONVERGENT B0 ;  /* 0x0000000000007941 */ /* 0x000fea0003800200 */
.L_x_128:
        /* <DEDUP_REMOVED lines=23> */
[----:B------:R-:W-:Y:S01]  /*0ff0*/  BSSY.RECONVERGENT B1, `(.L_x_136) ;  /* 0x0000004000017945 */ /* 0x000fe20003800200 */
[----:B------:R-:W-:Y:S02]  /*1000*/  MOV R24, R30 ;  /* 0x0000001e00187202 */ /* 0x000fe40000000f00 */
[----:B------:R-:W-:-:S07]  /*1010*/  MOV R33, 0x1030 ;  /* 0x0000103000217802 */ /* 0x000fce0000000f00 */
[----:B-1----:R-:W-:Y:S05]  /*1020*/  CALL.REL.NOINC `($__internal_7_$__cuda_sm20_sqrt_rn_f32_slowpath) ;  /* 0x0000000800687944 */ /* 0x002fea0003c00000 */
[----:B------:R-:W-:Y:S05]  /*1030*/  BSYNC.RECONVERGENT B1 ;  /* 0x0000000000017941 */ /* 0x000fea0003800200 */
.L_x_136:
[----:B------:R-:W-:Y:S01]  /*1040*/  IMAD.MOV.U32 R25, RZ, RZ, R27 ;  /* 0x000000ffff197224 */ /* 0x000fe200078e001b */
[----:B------:R-:W-:Y:S06]  /*1050*/  BRA `(.L_x_137) ;  /* 0x0000000000107947 */ /* 0x000fec0003800000 */
.L_x_135:
[----:B-1----:R-:W-:Y:S01]  /*1060*/  FMUL.FTZ R25, R30, R27 ;  /* 0x0000001b1e197220 */ /* 0x002fe20000410000 */
[----:B------:R-:W-:-:S03]  /*1070*/  FMUL.FTZ R24, R27, 0.5 ;  /* 0x3f0000001b187820 */ /* 0x000fc60000410000 */
[----:B------:R-:W-:-:S04]  /*1080*/  FFMA R30, -R25, R25, R30 ;  /* 0x00000019191e7223 */ /* 0x000fc8000000011e */
[----:B------:R-:W-:-:S07]  /*1090*/  FFMA R25, R30, R24, R25 ;  /* 0x000000181e197223 */ /* 0x000fce0000000019 */
.L_x_137:
[----:B------:R-:W-:Y:S05]  /*10a0*/  BSYNC.RECONVERGENT B0 ;  /* 0x0000000000007941 */ /* 0x000fea0003800200 */
.L_x_134:
[----:B------:R-:W-:Y:S01]  /*10b0*/  FMUL R25, R26, R25 ;  /* 0x000000191a197220 */ /* 0x000fe20000400000 */
[----:B------:R-:W-:Y:S01]  /*10c0*/  MOV R24, 0x3bbb989d ;  /* 0x3bbb989d00187802 */ /* 0x000fe20000000f00 */
[----:B------:R-:W-:Y:S01]  /*10d0*/  IMAD.MOV.U32 R27, RZ, RZ, 0x437c0000 ;  /* 0x437c0000ff1b7424 */ /* 0x000fe200078e00ff */
[----:B------:R-:W0:Y:S01]  /*10e0*/  LDCU UR6, c[0x0][0x3b0] ;  /* 0x00007600ff0677ac */ /* 0x000e220008000800 */
[----:B------:R-:W-:Y:S01]  /*10f0*/  FFMA R25, R6, R25, R3 ;  /* 0x0000001906197223 */ /* 0x000fe20000000003 */
[----:B------:R-:W-:-:S03]  /*1100*/  UIADD3 UR5, UPT, UPT, UR5, 0x1, URZ ;  /* 0x0000000105057890 */ /* 0x000fc6000fffe0ff */
[----:B------:R-:W-:-:S04]  /*1110*/  FFMA.SAT R24, R25, R24, 0.5 ;  /* 0x3f00000019187423 */ /* 0x000fc80000002018 */
[----:B------:R-:W-:-:S04]  /*1120*/  FFMA.RM R24, R24, R27, 12582913 ;  /* 0x4b40000118187423 */ /* 0x000fc8000000401b */
[C---:B------:R-:W-:Y:S01]  /*1130*/  FADD R26, R24.reuse, -12583039 ;  /* 0xcb40007f181a7421 */ /* 0x040fe20000000000 */
[----:B------:R-:W-:-:S03]  /*1140*/  SHF.L.U32 R24, R24, 0x17, RZ ;  /* 0x0000001718187819 */ /* 0x000fc600000006ff */
[----:B------:R-:W-:Y:S01]  /*1150*/  FFMA R26, R25, 1.4426950216293334961, -R26 ;  /* 0x3fb8aa3b191a7823 */ /* 0x000fe2000000081a */
[----:B0-----:R-:W-:-:S03]  /*1160*/  UISETP.NE.AND UP0, UPT, UR5, UR6, UPT ;  /* 0x000000060500728c */ /* 0x001fc6000bf05270 */
[----:B------:R-:W-:-:S04]  /*1170*/  FFMA R26, R25, 1.925963033500011079e-08, R26 ;  /* 0x32a57060191a7823 */ /* 0x000fc8000000001a */
[----:B------:R-:W0:Y:S02]  /*1180*/  MUFU.EX2 R25, R26 ;  /* 0x0000001a00197308 */ /* 0x000e240000000800 */
[----:B0-----:R-:W-:-:S04]  /*1190*/  FMUL R25, R24, R25 ;  /* 0x0000001918197220 */ /* 0x001fc80000400000 */
[----:B------:R-:W-:-:S04]  /*11a0*/  FMUL R8, R25, R8 ;  /* 0x0000000819087220 */ /* 0x000fc80000400000 */
[----:B------:R-:W-:Y:S01]  /*11b0*/  FADD R5, R8, R5 ;  /* 0x0000000508057221 */ /* 0x000fe20000000000 */
[----:B------:R-:W-:Y:S06]  /*11c0*/  BRA.U UP0, `(.L_x_138) ;  /* 0xfffffff100a47547 */ /* 0x000fec000b83ffff */
[----:B------:R-:W0:Y:S01]  /*11d0*/  MUFU.RCP R8, UR8 ;  /* 0x0000000800087d08 */ /* 0x000e220008001000 */
[----:B------:R-:W-:Y:S01]  /*11e0*/  IMAD.U32 R25, RZ, RZ, UR8 ;  /* 0x00000008ff197e24 */ /* 0x000fe2000f8e00ff */
[----:B------:R-:W-:Y:S06]  /*11f0*/  BSSY.RECONVERGENT B0, `(.L_x_139) ;  /* 0x000000c000007945 */ /* 0x000fec0003800200 */
[----:B------:R-:W1:Y:S01]  /*1200*/  FCHK P0, R5, UR8 ;  /* 0x0000000805007d02 */ /* 0x000e620008000000 */
[----:B0-----:R-:W-:-:S04]  /*1210*/  FFMA R25, R8, -R25, 1 ;  /* 0x3f80000008197423 */ /* 0x001fc80000000819 */
[----:B------:R-:W-:-:S04]  /*1220*/  FFMA R8, R8, R25, R8 ;  /* 0x0000001908087223 */ /* 0x000fc80000000008 */
[----:B------:R-:W-:-:S04]  /*1230*/  FFMA R24, R8, R5, RZ ;  /* 0x0000000508187223 */ /* 0x000fc800000000ff */
[----:B------:R-:W-:-:S04]  /*1240*/  FFMA R25, R24, -UR8, R5 ;  /* 0x8000000818197c23 */ /* 0x000fc80008000005 */
[----:B------:R-:W-:Y:S01]  /*1250*/  FFMA R8, R8, R25, R24 ;  /* 0x0000001908087223 */ /* 0x000fe20000000018 */
[----:B-1----:R-:W-:Y:S06]  /*1260*/  @!P0 BRA `(.L_x_140) ;  /* 0x0000000000108947 */ /* 0x002fec0003800000 */
[----:B------:R-:W-:Y:S02]  /*1270*/  MOV R8, UR8 ;  /* 0x0000000800087c02 */ /* 0x000fe40008000f00 */
[----:B------:R-:W-:-:S07]  /*1280*/  MOV R24, 0x12a0 ;  /* 0x000012a000187802 */ /* 0x000fce0000000f00 */
[----:B------:R-:W-:Y:S05]  /*1290*/  CALL.REL.NOINC `($__internal_8_$__cuda_sm3x_div_rn_noftz_f32_slowpath) ;  /* 0x0000000800287944 */ /* 0x000fea0003c00000 */
[----:B------:R-:W-:-:S07]  /*12a0*/  IMAD.MOV.U32 R8, RZ, RZ, R5 ;  /* 0x000000ffff087224 */ /* 0x000fce00078e0005 */
.L_x_140:
[----:B------:R-:W-:Y:S05]  /*12b0*/  BSYNC.RECONVERGENT B0 ;  /* 0x0000000000007941 */ /* 0x000fea0003800200 */
.L_x_139:
[----:B------:R-:W0:Y:S01]  /*12c0*/  LDCU UR9, c[0x0][0x3b4] ;  /* 0x00007680ff0977ac */ /* 0x000e220008000800 */
[----:B------:R-:W1:Y:S01]  /*12d0*/  LDCU UR5, c[0x0][0x394] ;  /* 0x00007280ff0577ac */ /* 0x000e620008000800 */
[----:B------:R-:W-:-:S04]  /*12e0*/  UIADD3 UR4, UPT, UPT, UR4, 0x1, URZ ;  /* 0x0000000104047890 */ /* 0x000fc8000fffe0ff */
[----:B0-----:R-:W-:Y:S01]  /*12f0*/  UISETP.NE.AND UP0, UPT, UR4, UR9, UPT ;  /* 0x000000090400728c */ /* 0x001fe2000bf05270 */
[----:B-1----:R-:W-:-:S05]  /*1300*/  FADD R8, R8, -UR5 ;  /* 0x8000000508087e21 */ /* 0x002fca0008000000 */
[----:B------:R-:W-:-:S05]  /*1310*/  FMNMX R5, RZ, R8, !PT ;  /* 0x00000008ff057209 */ /* 0x000fca0007800000 */
[----:B------:R-:W-:Y:S01]  /*1320*/  FADD R4, R5, R4 ;  /* 0x0000000405047221 */ /* 0x000fe20000000000 */
[----:B------:R-:W-:Y:S06]  /*1330*/  BRA.U !UP0, `(.L_x_126) ;  /* 0x0000000508447547 */ /* 0x000fec000b800000 */
[----:B------:R-:W-:Y:S05]  /*1340*/  BRA `(.L_x_141) ;  /* 0xfffffff000347947 */ /* 0x000fea000383ffff */
.L_x_127:
[----:B------:R-:W0:Y:S01]  /*1350*/  MUFU.RCP R3, UR8 ;  /* 0x0000000800037d08 */ /* 0x000e220008001000 */
[----:B------:R-:W-:-:S07]  /*1360*/  MOV R6, UR8 ;  /* 0x0000000800067c02 */ /* 0x000fce0008000f00 */
[----:B------:R-:W1:Y:S01]  /*1370*/  FCHK P0, RZ, UR8 ;  /* 0x00000008ff007d02 */ /* 0x000e620008000000 */
[----:B0-----:R-:W-:-:S04]  /*1380*/  FFMA R6, R3, -R6, 1 ;  /* 0x3f80000003067423 */ /* 0x001fc80000000806 */
[----:B------:R-:W-:-:S04]  /*1390*/  FFMA R8, R3, R6, R3 ;  /* 0x0000000603087223 */ /* 0x000fc80000000003 */
[----:B------:R-:W-:-:S04]  /*13a0*/  FFMA R3, RZ, R8, RZ ;  /* 0x00000008ff037223 */ /* 0x000fc800000000ff */
[----:B------:R-:W-:-:S04]  /*13b0*/  FFMA R6, R3, -UR8, RZ ;  /* 0x8000000803067c23 */ /* 0x000fc800080000ff */
[----:B------:R-:W-:Y:S01]  /*13c0*/  FFMA R3, R8, R6, R3 ;  /* 0x0000000608037223 */ /* 0x000fe20000000003 */
[----:B-1----:R-:W-:Y:S06]  /*13d0*/  @!P0 BRA `(.L_x_142) ;  /* 0x0000000000148947 */ /* 0x002fec0003800000 */
[----:B------:R-:W-:Y:S01]  /*13e0*/  IMAD.MOV.U32 R5, RZ, RZ, RZ ;  /* 0x000000ffff057224 */ /* 0x000fe200078e00ff */
[----:B------:R-:W-:Y:S02]  /*13f0*/  MOV R8, UR8 ;  /* 0x0000000800087c02 */ /* 0x000fe40008000f00 */
[----:B------:R-:W-:-:S07]  /*1400*/  MOV R24, 0x1420 ;  /* 0x0000142000187802 */ /* 0x000fce0000000f00 */
[----:B-----5:R-:W-:Y:S05]  /*1410*/  CALL.REL.NOINC `($__internal_8_$__cuda_sm3x_div_rn_noftz_f32_slowpath) ;  /* 0x0000000400c87944 */ /* 0x020fea0003c00000 */
[----:B------:R-:W-:-:S07]  /*1420*/  IMAD.MOV.U32 R3, RZ, RZ, R5 ;  /* 0x000000ffff037224 */ /* 0x000fce00078e0005 */
.L_x_142:
[----:B------:R-:W0:Y:S01]  /*1430*/  LDCU UR9, c[0x0][0x3b4] ;  /* 0x00007680ff0977ac */ /* 0x000e220008000800 */
[----:B------:R-:W1:Y:S01]  /*1440*/  LDCU UR4, c[0x0][0x394] ;  /* 0x00007280ff0477ac */ /* 0x000e620008000800 */
[----:B0-----:R-:W-:Y:S02]  /*1450*/  UISETP.GE.U32.AND UP0, UPT, UR9, 0x4, UPT ;  /* 0x000000040900788c */ /* 0x001fe4000bf06070 */
[----:B------:R-:W-:Y:S01]  /*1460*/  ULOP3.LUT UR5, UR9, 0x3, URZ, 0xc0, !UPT ;  /* 0x0000000309057892 */ /* 0x000fe2000f8ec0ff */
[----:B-1----:R-:W-:-:S05]  /*1470*/  FADD R3, R3, -UR4 ;  /* 0x8000000403037e21 */ /* 0x002fca0008000000 */
[----:B------:R-:W-:Y:S01]  /*1480*/  FMNMX R3, RZ, R3, !PT ;  /* 0x00000003ff037209 */ /* 0x000fe20007800000 */
[----:B------:R-:W-:Y:S06]  /*1490*/  BRA.U !UP0, `(.L_x_143) ;  /* 0x0000000108d07547 */ /* 0x000fec000b800000 */
[----:B------:R-:W-:Y:S01]  /*14a0*/  ULOP3.LUT UR6, UR9, 0x7ffffffc, URZ, 0xc0, !UPT ;  /* 0x7ffffffc09067892 */ /* 0x000fe2000f8ec0ff */
[----:B------:R-:W-:Y:S01]  /*14b0*/  HFMA2 R4, -RZ, RZ, 0, 0 ;  /* 0x00000000ff047431 */ /* 0x000fe200000001ff */
[----:B------:R-:W-:Y:S02]  /*14c0*/  UMOV UR4, URZ ;  /* 0x000000ff00047c82 */ /* 0x000fe40008000000 */
[----:B------:R-:W-:-:S09]  /*14d0*/  UISETP.GT.AND UP0, UPT, UR6, URZ, UPT ;  /* 0x000000ff0600728c */ /* 0x000fd2000bf04270 */
[----:B------:R-:W-:Y:S05]  /*14e0*/  BRA.U !UP0, `(.L_x_144) ;  /* 0x0000000108a07547 */ /* 0x000fea000b800000 */
[----:B------:R-:W-:Y:S02]  /*14f0*/  UIADD3 UR7, UPT, UPT, UR6, -UR4, URZ ;  /* 0x8000000406077290 */ /* 0x000fe4000fffe0ff */
[----:B------:R-:W-:Y:S02]  /*1500*/  UPLOP3.LUT UP0, UPT, UPT, UPT, UPT, 0x80, 0x8 ;  /* 0x000000000008789c */ /* 0x000fe40003f0f070 */
[----:B------:R-:W-:-:S09]  /*1510*/  UISETP.GT.AND UP1, UPT, UR7, 0xc, UPT ;  /* 0x0000000c0700788c */ /* 0x000fd2000bf24270 */
[----:B------:R-:W-:Y:S05]  /*1520*/  BRA.U !UP1, `(.L_x_145) ;  /* 0x0000000109547547 */ /* 0x000fea000b800000 */
[----:B------:R-:W-:Y:S02]  /*1530*/  UIADD3 UR7, UPT, UPT, UR6, -0xc, URZ ;  /* 0xfffffff406077890 */ /* 0x000fe4000fffe0ff */
[----:B------:R-:W-:-:S11]  /*1540*/  UPLOP3.LUT UP0, UPT, UPT, UPT, UPT, 0x40, 0x4 ;  /* 0x000000000004789c */ /* 0x000fd60003f0e870 */
.L_x_146:
        /* <DEDUP_REMOVED lines=19> */
.L_x_145:
        /* <DEDUP_REMOVED lines=13> */
.L_x_147:
[----:B------:R-:W-:-:S09]  /*1750*/  UISETP.NE.OR UP0, UPT, UR4, UR6, UP0 ;  /* 0x000000060400728c */ /* 0x000fd20008705670 */
[----:B------:R-:W-:Y:S05]  /*1760*/  BRA.U !UP0, `(.L_x_143) ;  /* 0x00000001081c7547 */ /* 0x000fea000b800000 */
.L_x_144:
[----:B------:R-:W-:Y:S01]  /*1770*/  UIADD3 UR4, UPT, UPT, UR4, 0x4, URZ ;  /* 0x0000000404047890 */ /* 0x000fe2000fffe0ff */
[----:B------:R-:W-:-:S03]  /*1780*/  FADD R4, R3, R4 ;  /* 0x0000000403047221 */ /* 0x000fc60000000000 */
[----:B------:R-:W-:Y:S01]  /*1790*/  UISETP.NE.AND UP0, UPT, UR4, UR6, UPT ;  /* 0x000000060400728c */ /* 0x000fe2000bf05270 */
[----:B------:R-:W-:-:S04]  /*17a0*/  FADD R4, R3, R4 ;  /* 0x0000000403047221 */ /* 0x000fc80000000000 */
[----:B------:R-:W-:-:S04]  /*17b0*/  FADD R4, R3, R4 ;  /* 0x0000000403047221 */ /* 0x000fc80000000000 */
[----:B------:R-:W-:Y:S01]  /*17c0*/  FADD R4, R3, R4 ;  /* 0x0000000403047221 */ /* 0x000fe20000000000 */
[----:B------:R-:W-:Y:S06]  /*17d0*/  BRA.U UP0, `(.L_x_144) ;  /* 0xfffffffd00e47547 */ /* 0x000fec000b83ffff */
.L_x_143:
[----:B------:R-:W-:-:S09]  /*17e0*/  UISETP.NE.AND UP0, UPT, UR5, URZ, UPT ;  /* 0x000000ff0500728c */ /* 0x000fd2000bf05270 */
[----:B------:R-:W-:Y:S05]  /*17f0*/  BRA.U !UP0, `(.L_x_126) ;  /* 0x0000000108147547 */ /* 0x000fea000b800000 */
[----:B------:R-:W-:-:S05]  /*1800*/  UMOV UR4, URZ ;  /* 0x000000ff00047c82 */ /* 0x000fca0008000000 */
.L_x_148:
[----:B------:R-:W-:Y:S01]  /*1810*/  UIADD3 UR4, UPT, UPT, UR4, 0x1, URZ ;  /* 0x0000000104047890 */ /* 0x000fe2000fffe0ff */
[----:B------:R-:W-:-:S03]  /*1820*/  FADD R4, R3, R4 ;  /* 0x0000000403047221 */ /* 0x000fc60000000000 */
[----:B------:R-:W-:-:S09]  /*1830*/  UISETP.NE.AND UP0, UPT, UR4, UR5, UPT ;  /* 0x000000050400728c */ /* 0x000fd2000bf05270 */
[----:B------:R-:W-:Y:S05]  /*1840*/  BRA.U UP0, `(.L_x_148) ;  /* 0xfffffffd00f07547 */ /* 0x000fea000b83ffff */
.L_x_126:
        /* <DEDUP_REMOVED lines=16> */
[----:B------:R-:W-:Y:S01]  /*1950*/  IMAD.MOV.U32 R5, RZ, RZ, R4 ;  /* 0x000000ffff057224 */ /* 0x000fe200078e0004 */
[----:B------:R-:W-:-:S07]  /*1960*/  MOV R24, 0x1980 ;  /* 0x0000198000187802 */ /* 0x000fce0000000f00 */
[----:B------:R-:W-:Y:S05]  /*1970*/  CALL.REL.NOINC `($__internal_8_$__cuda_sm3x_div_rn_noftz_f32_slowpath) ;  /* 0x0000000000707944 */ /* 0x000fea0003c00000 */
.L_x_150:
[----:B------:R-:W-:Y:S05]  /*1980*/  BSYNC.RECONVERGENT B0 ;  /* 0x0000000000007941 */ /* 0x000fea0003800200 */
.L_x_149:
[----:B------:R-:W0:Y:S02]  /*1990*/  LDC.64 R2, c[0x0][0x380] ;  /* 0x0000e000ff027b82 */ /* 0x000e240000000a00 */
[----:B0-----:R-:W-:-:S05]  /*19a0*/  IMAD.WIDE R2, R0, 0x4, R2 ;  /* 0x0000000400027825 */ /* 0x001fca00078e0202 */
[----:B------:R-:W-:Y:S01]  /*19b0*/  STG.E desc[UR10][R2.64], R5 ;  /* 0x0000000502007986 */ /* 0x000fe2000c10190a */
[----:B------:R-:W-:Y:S05]  /*19c0*/  EXIT ;  /* 0x000000000000794d */ /* 0x000fea0003800000 */
        .weak           $__internal_7_$__cuda_sm20_sqrt_rn_f32_slowpath
        .type           $__internal_7_$__cuda_sm20_sqrt_rn_f32_slowpath,@function
        .size           $__internal_7_$__cuda_sm20_sqrt_rn_f32_slowpath,($__internal_8_$__cuda_sm3x_div_rn_noftz_f32_slowpath - $__internal_7_$__cuda_sm20_sqrt_rn_f32_slowpath)
$__internal_7_$__cuda_sm20_sqrt_rn_f32_slowpath:
        /* <DEDUP_REMOVED lines=19> */
.L_x_151:
[----:B------:R-:W-:Y:S01]  /*1b00*/  IMAD.MOV.U32 R27, RZ, RZ, R25 ;  /* 0x000000ffff1b7224 */ /* 0x000fe200078e0019 */
[----:B------:R-:W-:Y:S01]  /*1b10*/  MOV R24, R33 ;  /* 0x0000002100187202 */ /* 0x000fe20000000f00 */
[----:B------:R-:W-:-:S04]  /*1b20*/  IMAD.MOV.U32 R25, RZ, RZ, 0x0 ;  /* 0x00000000ff197424 */ /* 0x000fc800078e00ff */
[----:B------:R-:W-:Y:S05]  /*1b30*/  RET.REL.NODEC R24 `(_Z15monteCarloAsianPfP17curandStateXORWOW10OptionDataii) ;  /* 0xffffffe418307950 */ /* 0x000fea0003c3ffff */
        .weak           $__internal_8_$__cuda_sm3x_div_rn_noftz_f32_slowpath
        .type           $__internal_8_$__cuda_sm3x_div_rn_noftz_f32_slowpath,@function
        .size           $__internal_8_$__cuda_sm3x_div_rn_noftz_f32_slowpath,(.L_x_214 - $__internal_8_$__cuda_sm3x_div_rn_noftz_f32_slowpath)
$__internal_8_$__cuda_sm3x_div_rn_noftz_f32_slowpath:
        /* <DEDUP_REMOVED lines=34> */
.L_x_153:
[----:B------:R-:W-:Y:S01]  /*1d60*/  LEA R27, R25, 0xc0800000, 0x17 ;  /* 0xc0800000191b7811 */ /* 0x000fe200078eb8ff */
[----:B------:R-:W-:Y:S03]  /*1d70*/  BSSY.RECONVERGENT B2, `(.L_x_158) ;  /* 0x0000036000027945 */ /* 0x000fe60003800200 */
[----:B------:R-:W-:Y:S01]  /*1d80*/  IADD3 R31, PT, PT, -R27, R8, RZ ;  /* 0x000000081b1f7210 */ /* 0x000fe20007ffe1ff */
[----:B------:R-:W-:-:S03]  /*1d90*/  VIADD R8, R33, 0xffffff81 ;  /* 0xffffff8121087836 */ /* 0x000fc60000000000 */
[----:B------:R-:W0:Y:S01]  /*1da0*/  MUFU.RCP R30, R31 ;  /* 0x0000001f001e7308 */ /* 0x000e220000001000 */
[----:B------:R-:W-:Y:S01]  /*1db0*/  FADD.FTZ R32, -R31, -RZ ;  /* 0x800000ff1f207221 */ /* 0x000fe20000010100 */
[C---:B------:R-:W-:Y:S01]  /*1dc0*/  IMAD R5, R8.reuse, -0x800000, R5 ;  /* 0xff80000008057824 */ /* 0x040fe200078e0205 */
[----:B------:R-:W-:-:S04]  /*1dd0*/  IADD3 R25, PT, PT, R8, 0x7f, -R25 ;  /* 0x0000007f08197810 */ /* 0x000fc80007ffe819 */
[----:B------:R-:W-:Y:S01]  /*1de0*/  IADD3 R25, PT, PT, R25, R26, RZ ;  /* 0x0000001a19197210 */ /* 0x000fe20007ffe0ff */
        /* <DEDUP_REMOVED lines=21> */
[C---:B------:R-:W-:Y:S01]  /*1f40*/  VIADD R26, R31.reuse, 0x20 ;  /* 0x000000201f1a7836 */ /* 0x040fe20000000000 */
[C---:B------:R-:W-:Y:S02]  /*1f50*/  ISETP.NE.AND P2, PT, R31.reuse, RZ, PT ;  /* 0x000000ff1f00720c */ /* 0x040fe40003f45270 */
[C---:B------:R-:W-:Y:S02]  /*1f60*/  ISETP.NE.AND P1, PT, R31.reuse, RZ, PT ;  /* 0x000000ff1f00720c */ /* 0x040fe40003f25270 */
[----:B------:R-:W-:Y:S01]  /*1f70*/  LOP3.LUT R25, R8, 0x7fffff, RZ, 0xc0, !PT ;  /* 0x007fffff08197812 */ /* 0x000fe200078ec0ff */
[CCC-:B------:R-:W-:Y:S01]  /*1f80*/  FFMA.RP R8, R30.reuse, R32.reuse, R27.reuse ;  /* 0x000000201e087223 */ /* 0x1c0fe2000000801b */
[----:B------:R-:W-:Y:S01]  /*1f90*/  FFMA.RM R27, R30, R32, R27 ;  /* 0x000000201e1b7223 */ /* 0x000fe2000000401b */
[----:B------:R-:W-:Y:S02]  /*1fa0*/  IADD3 R30, PT, PT, -R31, RZ, RZ ;  /* 0x000000ff1f1e7210 */ /* 0x000fe40007ffe1ff */
        /* <DEDUP_REMOVED lines=14> */
.L_x_160:
[----:B------:R-:W-:-:S04]  /*2090*/  LOP3.LUT R5, R5, 0x80000000, RZ, 0xc0, !PT ;  /* 0x8000000005057812 */ /* 0x000fc800078ec0ff */
[----:B------:R-:W-:Y:S01]  /*20a0*/  LOP3.LUT R5, R5, 0x7f800000, RZ, 0xfc, !PT ;  /* 0x7f80000005057812 */ /* 0x000fe200078efcff */
[----:B------:R-:W-:Y:S06]  /*20b0*/  BRA `(.L_x_161) ;  /* 0x0000000000047947 */ /* 0x000fec0003800000 */
.L_x_159:
[----:B------:R-:W-:-:S07]  /*20c0*/  LEA R5, R25, R5, 0x17 ;  /* 0x0000000519057211 */ /* 0x000fce00078eb8ff */
.L_x_161:
[----:B------:R-:W-:Y:S05]  /*20d0*/  BSYNC.RECONVERGENT B2 ;  /* 0x0000000000027941 */ /* 0x000fea0003800200 */
.L_x_158:
[----:B------:R-:W-:Y:S05]  /*20e0*/  BRA `(.L_x_162) ;  /* 0x0000000000207947 */ /* 0x000fea0003800000 */
.L_x_157:
[----:B------:R-:W-:-:S04]  /*20f0*/  LOP3.LUT R5, R8, 0x80000000, R5, 0x48, !PT ;  /* 0x8000000008057812 */ /* 0x000fc800078e4805 */
[----:B------:R-:W-:Y:S01]  /*2100*/  LOP3.LUT R5, R5, 0x7f800000, RZ, 0xfc, !PT ;  /* 0x7f80000005057812 */ /* 0x000fe200078efcff */
[----:B------:R-:W-:Y:S06]  /*2110*/  BRA `(.L_x_162) ;  /* 0x0000000000147947 */ /* 0x000fec0003800000 */
.L_x_156:
[----:B------:R-:W-:Y:S01]  /*2120*/  LOP3.LUT R5, R8, 0x80000000, R5, 0x48, !PT ;  /* 0x8000000008057812 */ /* 0x000fe200078e4805 */
[----:B------:R-:W-:Y:S06]  /*2130*/  BRA `(.L_x_162) ;  /* 0x00000000000c7947 */ /* 0x000fec0003800000 */
.L_x_155:
[----:B------:R-:W0:Y:S01]  /*2140*/  MUFU.RSQ R5, -QNAN ;  /* 0xffc0000000057908 */ /* 0x000e220000001400 */
[----:B------:R-:W-:Y:S05]  /*2150*/  BRA `(.L_x_162) ;  /* 0x0000000000047947 */ /* 0x000fea0003800000 */
.L_x_154:
[----:B------:R-:W-:-:S07]  /*2160*/  FADD.FTZ R5, R5, R8 ;  /* 0x0000000805057221 */ /* 0x000fce0000010000 */
.L_x_162:
[----:B------:R-:W-:Y:S05]  /*2170*/  BSYNC.RECONVERGENT B1 ;  /* 0x0000000000017941 */ /* 0x000fea0003800200 */
.L_x_152:
[----:B------:R-:W-:-:S04]  /*2180*/  HFMA2 R25, -RZ, RZ, 0, 0 ;  /* 0x00000000ff197431 */ /* 0x000fc800000001ff */
[----:B0-----:R-:W-:Y:S05]  /*2190*/  RET.REL.NODEC R24 `(_Z15monteCarloAsianPfP17curandStateXORWOW10OptionDataii) ;  /* 0xffffffdc18987950 */ /* 0x001fea0003c3ffff */
.L_x_163:
        /* <DEDUP_REMOVED lines=14> */
.L_x_214:


//--------------------- .text._Z18monteCarloEuropeanPfP17curandStateXORWOW10OptionDataib --------------------------
	.section	.text._Z18monteCarloEuropeanPfP17curandStateXORWOW10OptionDataib,"ax",@progbits
	.align	128
        .global         _Z18monteCarloEuropeanPfP17curandStateXORWOW10OptionDataib
        .type           _Z18monteCarloEuropeanPfP17curandStateXORWOW10OptionDataib,@function
        .size           _Z18monteCarloEuropeanPfP17curandStateXORWOW10OptionDataib,(.L_x_216 - _Z18monteCarloEuropeanPfP17curandStateXORWOW10OptionDataib)
        .other          _Z18monteCarloEuropeanPfP17curandStateXORWOW10OptionDataib,@"STO_CUDA_ENTRY STV_DEFAULT"
_Z18monteCarloEuropeanPfP17curandStateXORWOW10OptionDataib:
.text._Z18monteCarloEuropeanPfP17curandStateXORWOW10OptionDataib:
        /* <DEDUP_REMOVED lines=18> */
[----:B------:R-:W0:Y:S02]  /*0120*/  LDCU UR5, c[0x0][0x3a0] ;  /* 0x00007400ff0577ac */ /* 0x000e240008000800 */
[----:B0-----:R-:W-:Y:S02]  /*0130*/  UIADD3 UR4, UPT, UPT, UR5, -0xd000000, URZ ;  /* 0xf300000005047890 */ /* 0x001fe4000fffe0ff */
[----:B------:R-:W0:Y:S02]  /*0140*/  MUFU.RSQ R0, UR5 ;  /* 0x0000000500007d08 */ /* 0x000e240008001400 */
[----:B------:R-:W-:-:S09]  /*0150*/  UISETP.GT.U32.AND UP0, UPT, UR4, 0x727fffff, UPT ;  /* 0x727fffff0400788c */ /* 0x000fd2000bf04070 */
[----:B------:R-:W-:Y:S05]  /*0160*/  BRA.U !UP0, `(.L_x_165) ;  /* 0x0000000108207547 */ /* 0x000fea000b800000 */
[----:B------:R-:W0:Y:S01]  /*0170*/  LDCU UR4, c[0x0][0x3a0] ;  /* 0x00007400ff0477ac */ /* 0x000e220008000800 */
[----:B------:R-:W-:Y:S01]  /*0180*/  BSSY.RECONVERGENT B0, `(.L_x_166) ;  /* 0x0000004000007945 */ /* 0x000fe20003800200 */
[----:B------:R-:W-:Y:S01]  /*0190*/  MOV R30, 0x1c0 ;  /* 0x000001c0001e7802 */ /* 0x000fe20000000f00 */
[----:B0-----:R-:W-:-:S07]  /*01a0*/  IMAD.U32 R0, RZ, RZ, UR4 ;  /* 0x00000004ff007e24 */ /* 0x001fce000f8e00ff */
[----:B-----5:R-:W-:Y:S05]  /*01b0*/  CALL.REL.NOINC `($__internal_9_$__cuda_sm20_sqrt_rn_f32_slowpath) ;  /* 0x0000001000107944 */ /* 0x020fea0003c00000 */
[----:B------:R-:W-:Y:S05]  /*01c0*/  BSYNC.RECONVERGENT B0 ;  /* 0x0000000000007941 */ /* 0x000fea0003800200 */
.L_x_166:
[----:B------:R-:W-:Y:S01]  /*01d0*/  IMAD.MOV.U32 R16, RZ, RZ, R23 ;  /* 0x000000ffff107224 */ /* 0x000fe200078e0017 */
[----:B------:R-:W-:Y:S06]  /*01e0*/  BRA `(.L_x_167) ;  /* 0x0000000000107947 */ /* 0x000fec0003800000 */
.L_x_165:
[C---:B0-----:R-:W-:Y:S01]  /*01f0*/  FMUL.FTZ R16, R0.reuse, UR5 ;  /* 0x0000000500107c20 */ /* 0x041fe20008410000 */
[----:B------:R-:W-:-:S03]  /*0200*/  FMUL.FTZ R0, R0, 0.5 ;  /* 0x3f00000000007820 */ /* 0x000fc60000410000 */
[----:B------:R-:W-:-:S04]  /*0210*/  FFMA R17, -R16, R16, UR5 ;  /* 0x0000000510117e23 */ /* 0x000fc80008000110 */
[----:B------:R-:W-:-:S07]  /*0220*/  FFMA R16, R17, R0, R16 ;  /* 0x0000000011107223 */ /* 0x000fce0000000010 */
.L_x_167:
[----:B------:R-:W0:Y:S01]  /*0230*/  LDCU UR4, c[0x0][0x39c] ;  /* 0x00007380ff0477ac */ /* 0x000e220008000800 */
[----:B------:R-:W-:Y:S02]  /*0240*/  HFMA2 R17, -RZ, RZ, 0, 0 ;  /* 0x00000000ff117431 */ /* 0x000fe400000001ff */
[----:B0-----:R-:W-:Y:S01]  /*0250*/  FMUL R16, R16, UR4 ;  /* 0x0000000410107c20 */ /* 0x001fe20008400000 */
[----:B------:R-:W-:-:S06]  /*0260*/  UMOV UR4, URZ ;  /* 0x000000ff00047c82 */ /* 0x000fcc0008000000 */
.L_x_177:
        /* <DEDUP_REMOVED lines=8> */
[----:B------:R-:W-:Y:S01]  /*02f0*/  BSSY.RECONVERGENT B0, `(.L_x_168) ;  /* 0x0000099000007945 */ /* 0x000fe20003800200 */
[----:B------:R-:W-:-:S05]  /*0300*/  IMAD.SHL.U32 R7, R0, 0x2, RZ ;  /* 0x0000000200077824 */ /* 0x000fca00078e00ff */
        /* <DEDUP_REMOVED lines=10> */
[----:B------:R-:W-:Y:S01]  /*03b0*/  FSETP.GEU.AND P0, PT, R7, 1.175494350822287508e-38, PT ;  /* 0x008000000700780b */ /* 0x000fe20003f0e000 */
[----:B------:R-:W-:-:S05]  /*03c0*/  IMAD.IADD R0, R29, 0x1, R6 ;  /* 0x000000011d007824 */ /* 0x000fca00078e0206 */
[----:B------:R-:W-:-:S05]  /*03d0*/  I2FP.F32.U32 R0, R0 ;  /* 0x0000000000007245 */ /* 0x000fca0000201000 */
[----:B------:R-:W-:Y:S01]  /*03e0*/  FFMA R28, R0, R31, 1.1641532182693481445e-10 ;  /* 0x2f000000001c7423 */ /* 0x000fe2000000001f */
[----:B------:R-:W-:Y:S02]  /*03f0*/  IMAD.MOV.U32 R31, RZ, RZ, 0x3e055027 ;  /* 0x3e055027ff1f7424 */ /* 0x000fe400078e00ff */
[----:B------:R-:W-:Y:S01]  /*0400*/  @!P0 FMUL R7, R7, 8388608 ;  /* 0x4b00000007078820 */ /* 0x000fe20000400000 */
[----:B------:R-:W0:Y:S04]  /*0410*/  F2F.F64.F32 R20, R28 ;  /* 0x0000001c00147310 */ /* 0x000e280000201800 */
[C---:B------:R-:W-:Y:S02]  /*0420*/  IADD3 R12, PT, PT, R7.reuse, -0x3f2aaaab, RZ ;  /* 0xc0d55555070c7810 */ /* 0x040fe40007ffe0ff */
[----:B------:R-:W-:-:S02]  /*0430*/  FSETP.NEU.AND P1, PT, R7, RZ, PT ;  /* 0x000000ff0700720b */ /* 0x000fc40003f2d000 */
[----:B------:R-:W-:-:S05]  /*0440*/  LOP3.LUT R12, R12, 0xff800000, RZ, 0xc0, !PT ;  /* 0xff8000000c0c7812 */ /* 0x000fca00078ec0ff */
[----:B------:R-:W-:Y:S01]  /*0450*/  IMAD.IADD R22, R7, 0x1, -R12 ;  /* 0x0000000107167824 */ /* 0x000fe200078e0a0c */
[----:B0-----:R-:W-:-:S03]  /*0460*/  DMUL R20, R20, UR6 ;  /* 0x0000000614147c28 */ /* 0x001fc60008000000 */
[----:B------:R-:W-:-:S04]  /*0470*/  FADD R22, R22, -1 ;  /* 0xbf80000016167421 */ /* 0x000fc80000000000 */
[C---:B------:R-:W-:Y:S01]  /*0480*/  FFMA R31, R22.reuse, -R31, 0.14084610342979431152 ;  /* 0x3e1039f6161f7423 */ /* 0x040fe2000000081f */
[----:B------:R0:W1:Y:S03]  /*0490*/  F2F.F32.F64 R0, R20 ;  /* 0x0000001400007310 */ /* 0x0000660000301000 */
[----:B------:R-:W-:-:S04]  /*04a0*/  FFMA R31, R22, R31, -0.12148627638816833496 ;  /* 0xbdf8cdcc161f7423 */ /* 0x000fc8000000001f */
[----:B------:R-:W-:Y:S01]  /*04b0*/  FFMA R31, R22, R31, 0.13980610668659210205 ;  /* 0x3e0f2955161f7423 */ /* 0x000fe2000000001f */
[----:B0-----:R-:W-:-:S03]  /*04c0*/  FSEL R20, RZ, -23, P0 ;  /* 0xc1b80000ff147808 */ /* 0x001fc60000000000 */
[C---:B------:R-:W-:Y:S01]  /*04d0*/  FFMA R31, R22.reuse, R31, -0.16684235632419586182 ;  /* 0xbe2ad8b9161f7423 */ /* 0x040fe2000000001f */
[----:B------:R-:W-:Y:S02]  /*04e0*/  ISETP.GT.U32.AND P0, PT, R7, 0x7f7fffff, PT ;  /* 0x7f7fffff0700780c */ /* 0x000fe40003f04070 */
[----:B------:R-:W-:Y:S01]  /*04f0*/  I2FP.F32.S32 R21, R12 ;  /* 0x0000000c00157245 */ /* 0x000fe20000201400 */
[----:B------:R-:W-:Y:S01]  /*0500*/  FFMA R31, R22, R31, 0.20012299716472625732 ;  /* 0x3e4ced0b161f7423 */ /* 0x000fe2000000001f */
[----:B-1----:R-:W-:-:S03]  /*0510*/  FMUL R30, R0, 0.63661974668502807617 ;  /* 0x3f22f983001e7820 */ /* 0x002fc60000400000 */
[C---:B------:R-:W-:Y:S01]  /*0520*/  FFMA R31, R22.reuse, R31, -0.24999669194221496582 ;  /* 0xbe7fff22161f7423 */ /* 0x040fe2000000001f */
[----:B------:R-:W-:Y:S02]  /*0530*/  FFMA R20, R21, 1.1920928955078125e-07, R20 ;  /* 0x3400000015147823 */ /* 0x000fe40000000014 */
[----:B------:R-:W0:Y:S01]  /*0540*/  F2I.NTZ R30, R30 ;  /* 0x0000001e001e7305 */ /* 0x000e220000203100 */
[----:B------:R-:W-:-:S04]  /*0550*/  FFMA R31, R22, R31, 0.33333182334899902344 ;  /* 0x3eaaaa78161f7423 */ /* 0x000fc8000000001f */
[----:B------:R-:W-:-:S04]  /*0560*/  FFMA R31, R22, R31, -0.5 ;  /* 0xbf000000161f7423 */ /* 0x000fc8000000001f */
[----:B------:R-:W-:-:S04]  /*0570*/  FMUL R31, R22, R31 ;  /* 0x0000001f161f7220 */ /* 0x000fc80000400000 */
[----:B------:R-:W-:Y:S01]  /*0580*/  FFMA R31, R22, R31, R22 ;  /* 0x0000001f161f7223 */ /* 0x000fe20000000016 */
[----:B------:R-:W-:Y:S01]  /*0590*/  IMAD.MOV.U32 R22, RZ, RZ, 0x7f800000 ;  /* 0x7f800000ff167424 */ /* 0x000fe200078e00ff */
[----:B0-----:R-:W-:Y:S02]  /*05a0*/  I2FP.F32.S32 R33, R30 ;  /* 0x0000001e00217245 */ /* 0x001fe40000201400 */
[----:B------:R-:W-:Y:S01]  /*05b0*/  FFMA R31, R20, 0.69314718246459960938, R31 ;  /* 0x3f317218141f7823 */ /* 0x000fe2000000001f */
[----:B------:R-:W-:Y:S01]  /*05c0*/  @P0 FFMA R31, R7, R22, +INF ;  /* 0x7f800000071f0423 */ /* 0x000fe20000000016 */
[----:B------:R-:W-:Y:S01]  /*05d0*/  FSETP.GE.AND P0, PT, |R0|, 105615, PT ;  /* 0x47ce47800000780b */ /* 0x000fe20003f06200 */
[----:B------:R-:W-:Y:S01]  /*05e0*/  FFMA R12, R33, -1.5707962512969970703, R0 ;  /* 0xbfc90fda210c7823 */ /* 0x000fe20000000000 */
[----:B------:R-:W-:Y:S01]  /*05f0*/  MOV R7, R13 ;  /* 0x0000000d00077202 */ /* 0x000fe20000000f00 */
[----:B------:R-:W-:Y:S01]  /*0600*/  FMUL R28, R31, -2 ;  /* 0xc00000001f1c7820 */ /* 0x000fe20000400000 */
[----:B------:R-:W-:-:S02]  /*0610*/  IMAD.MOV.U32 R13, RZ, RZ, R9 ;  /* 0x000000ffff0d7224 */ /* 0x000fc400078e0009 */
[C---:B------:R-:W-:Y:S01]  /*0620*/  FFMA R12, R33.reuse, -7.5497894158615963534e-08, R12 ;  /* 0xb3a22168210c7823 */ /* 0x040fe2000000000c */
[----:B------:R-:W-:Y:S02]  /*0630*/  MOV R9, R29 ;  /* 0x0000001d00097202 */ /* 0x000fe40000000f00 */
[----:B------:R-:W-:Y:S01]  /*0640*/  FSEL R28, R28, +INF , P1 ;  /* 0x7f8000001c1c7808 */ /* 0x000fe20000800000 */
[----:B------:R-:W-:Y:S01]  /*0650*/  FFMA R20, R33, -5.3903029534742383927e-15, R12 ;  /* 0xa7c234c521147823 */ /* 0x000fe2000000000c */
[----:B------:R-:W-:Y:S02]  /*0660*/  IMAD.MOV.U32 R12, RZ, RZ, R8 ;  /* 0x000000ffff0c7224 */ /* 0x000fe400078e0008 */
[----:B------:R-:W-:Y:S01]  /*0670*/  IMAD.MOV.U32 R8, RZ, RZ, R23 ;  /* 0x000000ffff087224 */ /* 0x000fe200078e0017 */
[----:B------:R-:W-:Y:S06]  /*0680*/  @!P0 BRA `(.L_x_169) ;  /* 0x00000004007c8947 */ /* 0x000fec0003800000 */
[----:B------:R-:W-:-:S13]  /*0690*/  FSETP.NEU.AND P0, PT, |R0|, +INF , PT ;  /* 0x7f8000000000780b */ /* 0x000fda0003f0d200 */
[----:B------:R-:W-:Y:S01]  /*06a0*/  @!P0 FMUL R20, RZ, R0 ;  /* 0x00000000ff148220 */ /* 0x000fe20000400000 */
[----:B------:R-:W-:Y:S01]  /*06b0*/  @!P0 IMAD.MOV.U32 R30, RZ, RZ, RZ ;  /* 0x000000ffff1e8224 */ /* 0x000fe200078e00ff */
[----:B------:R-:W-:Y:S06]  /*06c0*/  @!P0 BRA `(.L_x_169) ;  /* 0x00000004006c8947 */ /* 0x000fec0003800000 */
[----:B------:R-:W-:Y:S01]  /*06d0*/  IMAD.SHL.U32 R20, R0, 0x100, RZ ;  /* 0x0000010000147824 */ /* 0x000fe200078e00ff */
[----:B------:R-:W-:Y:S01]  /*06e0*/  MOV R29, RZ ;  /* 0x000000ff001d7202 */ /* 0x000fe20000000f00 */
[----:B------:R-:W-:Y:S01]  /*06f0*/  IMAD.MOV.U32 R30, RZ, RZ, RZ ;  /* 0x000000ffff1e7224 */ /* 0x000fe200078e00ff */
[----:B------:R-:W0:Y:S02]  /*0700*/  LDCU.64 UR10, c[0x4][0x40] ;  /* 0x01000800ff0a77ac */ /* 0x000e240008000a00 */
[----:B------:R-:W-:Y:S01]  /*0710*/  LOP3.LUT R31, R20, 0x80000000, RZ, 0xfc, !PT ;  /* 0x80000000141f7812 */ /* 0x000fe200078efcff */
[----:B------:R-:W-:Y:S01]  /*0720*/  UMOV UR6, URZ ;  /* 0x000000ff00067c82 */ /* 0x000fe20008000000 */
[----:B------:R-:W-:-:S05]  /*0730*/  UMOV UR5, URZ ;  /* 0x000000ff00057c82 */ /* 0x000fca0008000000 */
.L_x_170:
        /* <DEDUP_REMOVED lines=20> */
[----:B------:R-:W-:Y:S01]  /*0880*/  @P5 MOV R19, R22 ;  /* 0x0000001600135202 */ /* 0x000fe20000000f00 */
[--C-:B------:R-:W-:Y:S02]  /*0890*/  @P3 IMAD.MOV.U32 R26, RZ, RZ, R22.reuse ;  /* 0x000000ffff1a3224 */ /* 0x100fe400078e0016 */
        /* <DEDUP_REMOVED lines=32> */
[----:B------:R-:W-:Y:S01]  /*0aa0*/  @P2 MOV R22, R18 ;  /* 0x0000001200162202 */ /* 0x000fe20000000f00 */
[----:B------:R-:W-:Y:S01]  /*0ab0*/  @P1 IMAD.MOV.U32 R22, RZ, RZ, R24 ;  /* 0x000000ffff161224 */ /* 0x000fe200078e0018 */
[----:B------:R-:W-:Y:S01]  /*0ac0*/  LOP3.LUT R20, R20, 0x1f, RZ, 0xc0, !PT ;  /* 0x0000001f14147812 */ /* 0x000fe200078ec0ff */
[----:B------:R-:W-:Y:S01]  /*0ad0*/  @P0 IMAD.MOV.U32 R22, RZ, RZ, R25 ;  /* 0x000000ffff160224 */ /* 0x000fe200078e0019 */
[----:B------:R-:W-:Y:S02]  /*0ae0*/  ISETP.EQ.AND P0, PT, R23, 0x8, PT ;  /* 0x000000081700780c */ /* 0x000fe40003f02270 */
[----:B------:R-:W-:Y:S01]  /*0af0*/  @P3 MOV R22, R26 ;  /* 0x0000001a00163202 */ /* 0x000fe20000000f00 */
[----:B------:R-:W-:Y:S01]  /*0b00*/  @P5 IMAD.MOV.U32 R22, RZ, RZ, R27 ;  /* 0x000000ffff165224 */ /* 0x000fe200078e001b */
[----:B------:R-:W-:Y:S01]  /*0b10*/  SHF.L.W.U32.HI R30, R21, R20, R30 ;  /* 0x00000014151e7219 */ /* 0x000fe20000010e1e */
[----:B------:R-:W-:-:S08]  /*0b20*/  @P4 IMAD.MOV.U32 R22, RZ, RZ, R19 ;  /* 0x000000ffff164224 */ /* 0x000fd000078e0013 */
[----:B------:R-:W-:-:S04]  /*0b30*/  @P0 MOV R22, R29 ;  /* 0x0000001d00160202 */ /* 0x000fc80000000f00 */
[----:B------:R-:W-:-:S07]  /*0b40*/  SHF.L.W.U32.HI R21, R22, R20, R21 ;  /* 0x0000001416157219 */ /* 0x000fce0000010e15 */
.L_x_172:
[----:B------:R-:W-:Y:S05]  /*0b50*/  BSYNC.RECONVERGENT B1 ;  /* 0x0000000000017941 */ /* 0x000fea0003800200 */
.L_x_171:
[C-C-:B------:R-:W-:Y:S01]  /*0b60*/  SHF.L.W.U32.HI R29, R21.reuse, 0x2, R30.reuse ;  /* 0x00000002151d7819 */ /* 0x140fe20000010e1e */
[----:B------:R-:W-:Y:S01]  /*0b70*/  IMAD.SHL.U32 R21, R21, 0x4, RZ ;  /* 0x0000000415157824 */ /* 0x000fe200078e00ff */
[----:B------:R-:W-:Y:S01]  /*0b80*/  UMOV UR6, 0x54442d19 ;  /* 0x54442d1900067882 */ /* 0x000fe20000000000 */
[----:B------:R-:W-:Y:S01]  /*0b90*/  UMOV UR7, 0x3bf921fb ;  /* 0x3bf921fb00077882 */ /* 0x000fe20000000000 */
[----:B------:R-:W-:Y:S02]  /*0ba0*/  SHF.R.S32.HI R22, RZ, 0x1f, R29 ;  /* 0x0000001fff167819 */ /* 0x000fe4000001141d */
[----:B------:R-:W-:Y:S02]  /*0bb0*/  SHF.R.U32.HI R30, RZ, 0x1e, R30 ;  /* 0x0000001eff1e7819 */ /* 0x000fe4000001161e */
[C---:B------:R-:W-:Y:S02]  /*0bc0*/  LOP3.LUT R20, R22.reuse, R21, RZ, 0x3c, !PT ;  /* 0x0000001516147212 */ /* 0x040fe400078e3cff */
[----:B------:R-:W-:-:S02]  /*0bd0*/  LOP3.LUT R21, R22, R29, RZ, 0x3c, !PT ;  /* 0x0000001d16157212 */ /* 0x000fc400078e3cff */
[----:B------:R-:W-:Y:S02]  /*0be0*/  ISETP.GE.AND P0, PT, R0, RZ, PT ;  /* 0x000000ff0000720c */ /* 0x000fe40003f06270 */
[C---:B------:R-:W-:Y:S02]  /*0bf0*/  LOP3.LUT R0, R29.reuse, R0, RZ, 0x3c, !PT ;  /* 0x000000001d007212 */ /* 0x040fe400078e3cff */
[----:B------:R-:W0:Y:S01]  /*0c00*/  I2F.F64.S64 R20, R20 ;  /* 0x0000001400147312 */ /* 0x000e220000301c00 */
[----:B------:R-:W-:Y:S02]  /*0c10*/  LEA.HI R30, R29, R30, RZ, 0x1 ;  /* 0x0000001e1d1e7211 */ /* 0x000fe400078f08ff */
[----:B------:R-:W-:-:S03]  /*0c20*/  ISETP.GE.AND P1, PT, R0, RZ, PT ;  /* 0x000000ff0000720c */ /* 0x000fc60003f26270 */
[----:B------:R-:W-:-:S05]  /*0c30*/  IMAD.MOV R0, RZ, RZ, -R30 ;  /* 0x000000ffff007224 */ /* 0x000fca00078e0a1e */
[----:B------:R-:W-:Y:S01]  /*0c40*/  @!P0 MOV R30, R0 ;  /* 0x00000000001e8202 */ /* 0x000fe20000000f00 */
[----:B0-----:R-:W-:-:S10]  /*0c50*/  DMUL R22, R20, UR6 ;  /* 0x0000000614167c28 */ /* 0x001fd40008000000 */
[----:B------:R-:W0:Y:S02]  /*0c60*/  F2F.F32.F64 R22, R22 ;  /* 0x0000001600167310 */ /* 0x000e240000301000 */
[----:B0-----:R-:W-:-:S07]  /*0c70*/  FSEL R20, -R22, R22, !P1 ;  /* 0x0000001616147208 */ /* 0x001fce0004800100 */
.L_x_169:
[----:B------:R-:W-:Y:S05]  /*0c80*/  BSYNC.RECONVERGENT B0 ;  /* 0x0000000000007941 */ /* 0x000fea0003800200 */
.L_x_168:
[----:B------:R-:W-:Y:S02]  /*0c90*/  IMAD.MOV.U32 R21, RZ, RZ, 0x37cbac00 ;  /* 0x37cbac00ff157424 */ /* 0x000fe400078e00ff */
[----:B------:R-:W-:Y:S01]  /*0ca0*/  FMUL R0, R20, R20 ;  /* 0x0000001414007220 */ /* 0x000fe20000400000 */
[----:B------:R-:W-:Y:S01]  /*0cb0*/  LOP3.LUT R22, R30, 0x1, RZ, 0xc0, !PT ;  /* 0x000000011e167812 */ /* 0x000fe200078ec0ff */
[----:B------:R-:W-:Y:S02]  /*0cc0*/  IMAD.MOV.U32 R23, RZ, RZ, 0x3c0885e4 ;  /* 0x3c0885e4ff177424 */ /* 0x000fe400078e00ff */
[----:B------:R-:W-:Y:S02]  /*0cd0*/  HFMA2 R29, -RZ, RZ, 1.541015625, -0.052001953125 ;  /* 0x3e2aaaa8ff1d7431 */ /* 0x000fe400000001ff */
[----:B------:R-:W-:Y:S01]  /*0ce0*/  FFMA R21, R0, R21, -0.0013887860113754868507 ;  /* 0xbab607ed00157423 */ /* 0x000fe20000000015 */
[----:B------:R-:W-:Y:S01]  /*0cf0*/  ISETP.NE.U32.AND P0, PT, R22, 0x1, PT ;  /* 0x000000011600780c */ /* 0x000fe20003f05070 */
[----:B------:R-:W0:Y:S01]  /*0d00*/  LDCU.U8 UR5, c[0x0][0x3b4] ;  /* 0x00007680ff0577ac */ /* 0x000e220008000000 */
[----:B------:R-:W-:Y:S01]  /*0d10*/  VIADD R30, R30, 0x1 ;  /* 0x000000011e1e7836 */ /* 0x000fe20000000000 */
[----:B------:R-:W-:Y:S01]  /*0d20*/  BSSY.RECONVERGENT B0, `(.L_x_173) ;  /* 0x000001b000007945 */ /* 0x000fe20003800200 */
[----:B------:R-:W-:-:S02]  /*0d30*/  FSEL R21, R21, -0.00019574658654164522886, P0 ;  /* 0xb94d415315157808 */ /* 0x000fc40000000000 */
[----:B------:R-:W-:Y:S02]  /*0d40*/  FSEL R23, R23, 0.041666727513074874878, !P0 ;  /* 0x3d2aaabb17177808 */ /* 0x000fe40004000000 */
[----:B------:R-:W-:Y:S02]  /*0d50*/  FSEL R29, -R29, -0.4999999701976776123, !P0 ;  /* 0xbeffffff1d1d7808 */ /* 0x000fe40004000100 */
[----:B------:R-:W-:Y:S01]  /*0d60*/  LOP3.LUT P2, RZ, R30, 0x2, RZ, 0xc0, !PT ;  /* 0x000000021eff7812 */ /* 0x000fe2000784c0ff */
[----:B------:R-:W-:Y:S01]  /*0d70*/  FFMA R23, R0, R21, R23 ;  /* 0x0000001500177223 */ /* 0x000fe20000000017 */
[----:B------:R-:W-:Y:S01]  /*0d80*/  FSEL R21, R20, 1, !P0 ;  /* 0x3f80000014157808 */ /* 0x000fe20004000000 */
[----:B------:R-:W-:Y:S02]  /*0d90*/  VIADD R20, R28, 0xf3000000 ;  /* 0xf30000001c147836 */ /* 0x000fe40000000000 */
[----:B------:R-:W-:Y:S02]  /*0da0*/  FFMA R23, R0, R23, R29 ;  /* 0x0000001700177223 */ /* 0x000fe4000000001d */
[----:B------:R1:W2:Y:S01]  /*0db0*/  MUFU.RSQ R29, R28 ;  /* 0x0000001c001d7308 */ /* 0x0002a20000001400 */
[----:B------:R-:W-:Y:S01]  /*0dc0*/  ISETP.GT.U32.AND P0, PT, R20, 0x727fffff, PT ;  /* 0x727fffff1400780c */ /* 0x000fe20003f04070 */
[----:B0-----:R-:W-:Y:S01]  /*0dd0*/  UPRMT UR5, UR5, 0x8880, URZ ;  /* 0x0000888005057896 */ /* 0x001fe200080000ff */
[----:B------:R-:W-:-:S04]  /*0de0*/  FFMA R0, R0, R21, RZ ;  /* 0x0000001500007223 */ /* 0x000fc800000000ff */
[----:B------:R-:W-:Y:S01]  /*0df0*/  FFMA R22, R0, R23, R21 ;  /* 0x0000001700167223 */ /* 0x000fe20000000015 */
[----:B------:R-:W-:-:S03]  /*0e00*/  ISETP.NE.AND P1, PT, RZ, UR5, PT ;  /* 0x00000005ff007c0c */ /* 0x000fc6000bf25270 */
[----:B------:R-:W-:-:S03]  /*0e10*/  @P2 FADD R22, RZ, -R22 ;  /* 0x80000016ff162221 */ /* 0x000fc60000000000 */
[----:B-1----:R-:W-:Y:S07]  /*0e20*/  @!P0 BRA `(.L_x_174) ;  /* 0x0000000000188947 */ /* 0x002fee0003800000 */
[----:B------:R-:W-:Y:S01]  /*0e30*/  BSSY.RECONVERGENT B1, `(.L_x_175) ;  /* 0x0000004000017945 */ /* 0x000fe20003800200 */
[----:B------:R-:W-:Y:S02]  /*0e40*/  MOV R0, R28 ;  /* 0x0000001c00007202 */ /* 0x000fe40000000f00 */
[----:B------:R-:W-:-:S07]  /*0e50*/  MOV R30, 0xe70 ;  /* 0x00000e70001e7802 */ /* 0x000fce0000000f00 */
[----:B--2---:R-:W-:Y:S05]  /*0e60*/  CALL.REL.NOINC `($__internal_9_$__cuda_sm20_sqrt_rn_f32_slowpath) ;  /* 0x0000000000e47944 */ /* 0x004fea0003c00000 */
[----:B------:R-:W-:Y:S05]  /*0e70*/  BSYNC.RECONVERGENT B1 ;  /* 0x0000000000017941 */ /* 0x000fea0003800200 */
.L_x_175:
[----:B------:R-:W-:Y:S05]  /*0e80*/  BRA `(.L_x_176) ;  /* 0x0000000000107947 */ /* 0x000fea0003800000 */
.L_x_174:
[----:B--2---:R-:W-:Y:S01]  /*0e90*/  FMUL.FTZ R23, R28, R29 ;  /* 0x0000001d1c177220 */ /* 0x004fe20000410000 */
[----:B------:R-:W-:-:S03]  /*0ea0*/  FMUL.FTZ R0, R29, 0.5 ;  /* 0x3f0000001d007820 */ /* 0x000fc60000410000 */
[----:B------:R-:W-:-:S04]  /*0eb0*/  FFMA R28, -R23, R23, R28 ;  /* 0x00000017171c7223 */ /* 0x000fc8000000011c */
[----:B------:R-:W-:-:S07]  /*0ec0*/  FFMA R23, R28, R0, R23 ;  /* 0x000000001c177223 */ /* 0x000fce0000000017 */
.L_x_176:
[----:B------:R-:W-:Y:S05]  /*0ed0*/  BSYNC.RECONVERGENT B0 ;  /* 0x0000000000007941 */ /* 0x000fea0003800200 */
.L_x_173:
[----:B------:R-:W0:Y:S01]  /*0ee0*/  LDC.64 R20, c[0x0][0x398] ;  /* 0x0000e600ff147b82 */ /* 0x000e220000000a00 */
[----:B------:R-:W1:Y:S01]  /*0ef0*/  LDCU UR5, c[0x0][0x3a0] ;  /* 0x00007400ff0577ac */ /* 0x000e620008000800 */
[----:B------:R-:W-:Y:S01]  /*0f00*/  FMUL R23, R22, R23 ;  /* 0x0000001716177220 */ /* 0x000fe20000400000 */
[----:B------:R-:W-:-:S03]  /*0f10*/  UIADD3 UR4, UPT, UPT, UR4, 0x1, URZ ;  /* 0x0000000104047890 */ /* 0x000fc6000fffe0ff */
[----:B------:R-:W-:Y:S01]  /*0f20*/  FMUL R23, R16, R23 ;  /* 0x0000001710177220 */ /* 0x000fe20000400000 */
[----:B0-----:R-:W-:-:S04]  /*0f30*/  FMUL R29, R21, 0.5 ;  /* 0x3f000000151d7820 */ /* 0x001fc80000400000 */
[----:B------:R-:W-:Y:S01]  /*0f40*/  FFMA R20, -R29, R21, R20 ;  /* 0x000000151d147223 */ /* 0x000fe20000000114 */
[----:B------:R-:W-:-:S03]  /*0f50*/  IMAD.MOV.U32 R21, RZ, RZ, 0x3bbb989d ;  /* 0x3bbb989dff157424 */ /* 0x000fc600078e00ff */
[----:B-1----:R-:W-:Y:S01]  /*0f60*/  FFMA R20, R20, UR5, R23 ;  /* 0x0000000514147c23 */ /* 0x002fe20008000017 */
[----:B------:R-:W-:Y:S01]  /*0f70*/  IMAD.MOV.U32 R23, RZ, RZ, 0x437c0000 ;  /* 0x437c0000ff177424 */ /* 0x000fe200078e00ff */
[----:B------:R-:W0:Y:S02]  /*0f80*/  LDCU UR5, c[0x0][0x3b0] ;  /* 0x00007600ff0577ac */ /* 0x000e240008000800 */
[----:B------:R-:W-:-:S04]  /*0f90*/  FFMA.SAT R0, R20, R21, 0.5 ;  /* 0x3f00000014007423 */ /* 0x000fc80000002015 */
[----:B------:R-:W-:-:S04]  /*0fa0*/  FFMA.RM R0, R0, R23, 12582913 ;  /* 0x4b40000100007423 */ /* 0x000fc80000004017 */
[C---:B------:R-:W-:Y:S01]  /*0fb0*/  FADD R21, R0.reuse, -12583039 ;  /* 0xcb40007f00157421 */ /* 0x040fe20000000000 */
[----:B------:R-:W-:-:S03]  /*0fc0*/  SHF.L.U32 R0, R0, 0x17, RZ ;  /* 0x0000001700007819 */ /* 0x000fc600000006ff */
[----:B------:R-:W-:-:S04]  /*0fd0*/  FFMA R21, R20, 1.4426950216293334961, -R21 ;  /* 0x3fb8aa3b14157823 */ /* 0x000fc80000000815 */
[----:B------:R-:W-:Y:S01]  /*0fe0*/  FFMA R22, R20, 1.925963033500011079e-08, R21 ;  /* 0x32a5706014167823 */ /* 0x000fe20000000015 */
[----:B0-----:R-:W-:Y:S01]  /*0ff0*/  UISETP.NE.AND UP0, UPT, UR4, UR5, UPT ;  /* 0x000000050400728c */ /* 0x001fe2000bf05270 */
[----:B------:R-:W0:Y:S02]  /*1000*/  LDC.64 R20, c[0x0][0x390] ;  /* 0x0000e400ff147b82 */ /* 0x000e240000000a00 */
[----:B------:R-:W1:Y:S02]  /*1010*/  MUFU.EX2 R23, R22 ;  /* 0x0000001600177308 */ /* 0x000e640000000800 */
[----:B-1----:R-:W-:-:S04]  /*1020*/  FMUL R0, R0, R23 ;  /* 0x0000001700007220 */ /* 0x002fc80000400000 */
[CCC-:B0-----:R-:W-:Y:S01]  /*1030*/  FFMA R23, R0.reuse, R20.reuse, -R21.reuse ;  /* 0x0000001400177223 */ /* 0x1c1fe20000000815 */
[----:B------:R-:W-:-:S05]  /*1040*/  @!P1 FFMA R23, -R0, R20, R21 ;  /* 0x0000001400179223 */ /* 0x000fca0000000115 */
[----:B------:R-:W-:-:S05]  /*1050*/  FMNMX R0, RZ, R23, !PT ;  /* 0x00000017ff007209 */ /* 0x000fca0007800000 */
[----:B------:R-:W-:Y:S01]  /*1060*/  FADD R17, R0, R17 ;  /* 0x0000001100117221 */ /* 0x000fe20000000000 */
[----:B------:R-:W-:Y:S06]  /*1070*/  BRA.U UP0, `(.L_x_177) ;  /* 0xfffffff1007c7547 */ /* 0x000fec000b83ffff */
.L_x_164:
        /* <DEDUP_REMOVED lines=18> */
[----:B------:R-:W-:Y:S05]  /*11a0*/  CALL.REL.NOINC `($__internal_10_$__cuda_sm3x_div_rn_noftz_f32_slowpath) ;  /* 0x0000000000707944 */ /* 0x000fea0003c00000 */
.L_x_179:
[----:B------:R-:W-:Y:S05]  /*11b0*/  BSYNC.RECONVERGENT B0 ;  /* 0x0000000000007941 */ /* 0x000fea0003800200 */
.L_x_178:
[----:B------:R-:W0:Y:S02]  /*11c0*/  LDC.64 R2, c[0x0][0x380] ;  /* 0x0000e000ff027b82 */ /* 0x000e240000000a00 */
[----:B0-----:R-:W-:-:S05]  /*11d0*/  IMAD.WIDE R14, R14, 0x4, R2 ;  /* 0x000000040e0e7825 */ /* 0x001fca00078e0202 */
[----:B------:R-:W-:Y:S01]  /*11e0*/  STG.E desc[UR8][R14.64], R19 ;  /* 0x000000130e007986 */ /* 0x000fe2000c101908 */
[----:B------:R-:W-:Y:S05]  /*11f0*/  EXIT ;  /* 0x000000000000794d */ /* 0x000fea0003800000 */
        .weak           $__internal_9_$__cuda_sm20_sqrt_rn_f32_slowpath
        .type           $__internal_9_$__cuda_sm20_sqrt_rn_f32_slowpath,@function
        .size           $__internal_9_$__cuda_sm20_sqrt_rn_f32_slowpath,($__internal_10_$__cuda_sm3x_div_rn_noftz_f32_slowpath - $__internal_9_$__cuda_sm20_sqrt_rn_f32_slowpath)
$__internal_9_$__cuda_sm20_sqrt_rn_f32_slowpath:
        /* <DEDUP_REMOVED lines=13> */
[----:B------:R-:W-:Y:S01]  /*12d0*/  @P0 FMUL.FTZ R29, R20, 0.5 ;  /* 0x3f000000141d0820 */ /* 0x000fe20000410000 */
[----:B------:R-:W-:Y:S02]  /*12e0*/  @!P0 IMAD.MOV.U32 R20, RZ, RZ, R0 ;  /* 0x000000ffff148224 */ /* 0x000fe400078e0000 */
[----:B------:R-:W-:-:S04]  /*12f0*/  @P0 FADD.FTZ R23, -R28, -RZ ;  /* 0x800000ff1c170221 */ /* 0x000fc80000010100 */
[----:B------:R-:W-:-:S04]  /*1300*/  @P0 FFMA R23, R28, R23, R21 ;  /* 0x000000171c170223 */ /* 0x000fc80000000015 */
[----:B------:R-:W-:-:S04]  /*1310*/  @P0 FFMA R23, R23, R29, R28 ;  /* 0x0000001d17170223 */ /* 0x000fc8000000001c */
[----:B------:R-:W-:-:S07]  /*1320*/  @P0 FMUL.FTZ R20, R23, 2.3283064365386962891e-10 ;  /* 0x2f80000017140820 */ /* 0x000fce0000410000 */
.L_x_180:
[----:B------:R-:W-:Y:S01]  /*1330*/  IMAD.MOV.U32 R23, RZ, RZ, R20 ;  /* 0x000000ffff177224 */ /* 0x000fe200078e0014 */
[----:B------:R-:W-:Y:S01]  /*1340*/  MOV R20, R30 ;  /* 0x0000001e00147202 */ /* 0x000fe20000000f00 */
[----:B------:R-:W-:-:S04]  /*1350*/  IMAD.MOV.U32 R21, RZ, RZ, 0x0 ;  /* 0x00000000ff157424 */ /* 0x000fc800078e00ff */
[----:B------:R-:W-:Y:S05]  /*1360*/  RET.REL.NODEC R20 `(_Z18monteCarloEuropeanPfP17curandStateXORWOW10OptionDataib) ;  /* 0xffffffec14247950 */ /* 0x000fea0003c3ffff */
        .weak           $__internal_10_$__cuda_sm3x_div_rn_noftz_f32_slowpath
        .type           $__internal_10_$__cuda_sm3x_div_rn_noftz_f32_slowpath,@function
        .size           $__internal_10_$__cuda_sm3x_div_rn_noftz_f32_slowpath,(.L_x_216 - $__internal_10_$__cuda_sm3x_div_rn_noftz_f32_slowpath)
$__internal_10_$__cuda_sm3x_div_rn_noftz_f32_slowpath:
[----:B------:R-:W-:Y:S01]  /*1370*/  SHF.R.U32.HI R4, RZ, 0x17, R16 ;  /* 0x00000017ff047819 */ /* 0x000fe20000011610 */
[----:B------:R-:W-:Y:S01]  /*1380*/  BSSY.RECONVERGENT B1, `(.L_x_181) ;  /* 0x0000063000017945 */ /* 0x000fe20003800200 */
[----:B------:R-:W-:Y:S02]  /*1390*/  SHF.R.U32.HI R0, RZ, 0x17, R3 ;  /* 0x00000017ff007819 */ /* 0x000fe40000011603 */
[----:B------:R-:W-:Y:S02]  /*13a0*/  LOP3.LUT R4, R4, 0xff, RZ, 0xc0, !PT ;  /* 0x000000ff04047812 */ /* 0x000fe400078ec0ff */
[----:B------:R-:W-:-:S03]  /*13b0*/  LOP3.LUT R6, R0, 0xff, RZ, 0xc0, !PT ;  /* 0x000000ff00067812 */ /* 0x000fc600078ec0ff */
[----:B------:R-:W-:Y:S01]  /*13c0*/  VIADD R7, R4, 0xffffffff ;  /* 0xffffffff04077836 */ /* 0x000fe20000000000 */
[----:B------:R-:W-:-:S04]  /*13d0*/  IADD3 R8, PT, PT, R6, -0x1, RZ ;  /* 0xffffffff06087810 */ /* 0x000fc80007ffe0ff */
[----:B------:R-:W-:-:S04]  /*13e0*/  ISETP.GT.U32.AND P0, PT, R7, 0xfd, PT ;  /* 0x000000fd0700780c */ /* 0x000fc80003f04070 */
[----:B------:R-:W-:-:S13]  /*13f0*/  ISETP.GT.U32.OR P0, PT, R8, 0xfd, P0 ;  /* 0x000000fd0800780c */ /* 0x000fda0000704470 */
[----:B------:R-:W-:Y:S01]  /*1400*/  @!P0 IMAD.MOV.U32 R5, RZ, RZ, RZ ;  /* 0x000000ffff058224 */ /* 0x000fe200078e00ff */
        /* <DEDUP_REMOVED lines=23> */
[----:B------:R-:W-:Y:S01]  /*1580*/  @!P1 FFMA R16, R0, 1.84467440737095516160e+19, RZ ;  /* 0x5f80000000109823 */ /* 0x000fe200000000ff */
[----:B------:R-:W-:-:S07]  /*1590*/  @!P1 VIADD R5, R5, 0x40 ;  /* 0x0000004005059836 */ /* 0x000fce0000000000 */
.L_x_182:
[----:B------:R-:W-:Y:S01]  /*15a0*/  LEA R7, R4, 0xc0800000, 0x17 ;  /* 0xc080000004077811 */ /* 0x000fe200078eb8ff */
[----:B------:R-:W-:Y:S01]  /*15b0*/  VIADD R6, R6, 0xffffff81 ;  /* 0xffffff8106067836 */ /* 0x000fe20000000000 */
[----:B------:R-:W-:Y:S02]  /*15c0*/  BSSY.RECONVERGENT B2, `(.L_x_187) ;  /* 0x0000035000027945 */ /* 0x000fe40003800200 */
[----:B------:R-:W-:Y:S01]  /*15d0*/  IADD3 R7, PT, PT, -R7, R16, RZ ;  /* 0x0000001007077210 */ /* 0x000fe20007ffe1ff */
[C---:B------:R-:W-:Y:S01]  /*15e0*/  IMAD R0, R6.reuse, -0x800000, R3 ;  /* 0xff80000006007824 */ /* 0x040fe200078e0203 */
[----:B------:R-:W-:Y:S02]  /*15f0*/  IADD3 R4, PT, PT, R6, 0x7f, -R4 ;  /* 0x0000007f06047810 */ /* 0x000fe40007ffe804 */
[----:B------:R-:W0:Y:S01]  /*1600*/  MUFU.RCP R8, R7 ;  /* 0x0000000700087308 */ /* 0x000e220000001000 */
[----:B------:R-:W-:Y:S02]  /*1610*/  FADD.FTZ R9, -R7, -RZ ;  /* 0x800000ff07097221 */ /* 0x000fe40000010100 */
[----:B------:R-:W-:-:S02]  /*1620*/  IMAD.IADD R4, R4, 0x1, R5 ;  /* 0x0000000104047824 */ /* 0x000fc400078e0205 */
        /* <DEDUP_REMOVED lines=21> */
[----:B------:R-:W-:Y:S02]  /*1780*/  VIADD R7, R6, 0x20 ;  /* 0x0000002006077836 */ /* 0x000fe40000000000 */
[-CC-:B------:R-:W-:Y:S01]  /*1790*/  FFMA.RM R5, R10, R8.reuse, R11.reuse ;  /* 0x000000080a057223 */ /* 0x180fe2000000400b */
[----:B------:R-:W-:Y:S02]  /*17a0*/  ISETP.NE.AND P2, PT, R6, RZ, PT ;  /* 0x000000ff0600720c */ /* 0x000fe40003f45270 */
[----:B------:R-:W-:Y:S01]  /*17b0*/  LOP3.LUT R4, R0, 0x7fffff, RZ, 0xc0, !PT ;  /* 0x007fffff00047812 */ /* 0x000fe200078ec0ff */
[----:B------:R-:W-:Y:S01]  /*17c0*/  FFMA.RP R0, R10, R8, R11 ;  /* 0x000000080a007223 */ /* 0x000fe2000000800b */
[----:B------:R-:W-:Y:S02]  /*17d0*/  ISETP.NE.AND P1, PT, R6, RZ, PT ;  /* 0x000000ff0600720c */ /* 0x000fe40003f25270 */
[----:B------:R-:W-:-:S02]  /*17e0*/  LOP3.LUT R4, R4, 0x800000, RZ, 0xfc, !PT ;  /* 0x0080000004047812 */ /* 0x000fc400078efcff */
[----:B------:R-:W-:Y:S02]  /*17f0*/  IADD3 R6, PT, PT, -R6, RZ, RZ ;  /* 0x000000ff06067210 */ /* 0x000fe40007ffe1ff */
[----:B------:R-:W-:Y:S02]  /*1800*/  SHF.L.U32 R7, R4, R7, RZ ;  /* 0x0000000704077219 */ /* 0x000fe400000006ff */
[----:B------:R-:W-:Y:S02]  /*1810*/  FSETP.NEU.FTZ.AND P0, PT, R0, R5, PT ;  /* 0x000000050000720b */ /* 0x000fe40003f1d000 */
[----:B------:R-:W-:Y:S02]  /*1820*/  SEL R5, R6, RZ, P2 ;  /* 0x000000ff06057207 */ /* 0x000fe40001000000 */
[----:B------:R-:W-:Y:S02]  /*1830*/  ISETP.NE.AND P1, PT, R7, RZ, P1 ;  /* 0x000000ff0700720c */ /* 0x000fe40000f25270 */
[----:B------:R-:W-:-:S02]  /*1840*/  SHF.R.U32.HI R5, RZ, R5, R4 ;  /* 0x00000005ff057219 */ /* 0x000fc40000011604 */
[----:B------:R-:W-:Y:S02]  /*1850*/  PLOP3.LUT P0, PT, P0, P1, PT, 0xf8, 0x8f ;  /* 0x00000000008f781c */ /* 0x000fe40000703f70 */
[----:B------:R-:W-:Y:S02]  /*1860*/  SHF.R.U32.HI R7, RZ, 0x1, R5 ;  /* 0x00000001ff077819 */ /* 0x000fe40000011605 */
[----:B------:R-:W-:-:S04]  /*1870*/  SEL R0, RZ, 0x1, !P0 ;  /* 0x00000001ff007807 */ /* 0x000fc80004000000 */
[----:B------:R-:W-:-:S04]  /*1880*/  LOP3.LUT R0, R0, 0x1, R7, 0xf8, !PT ;  /* 0x0000000100007812 */ /* 0x000fc800078ef807 */
[----:B------:R-:W-:-:S05]  /*1890*/  LOP3.LUT R0, R0, R5, RZ, 0xc0, !PT ;  /* 0x0000000500007212 */ /* 0x000fca00078ec0ff */
[----:B------:R-:W-:-:S05]  /*18a0*/  IMAD.IADD R0, R7, 0x1, R0 ;  /* 0x0000000107007824 */ /* 0x000fca00078e0200 */
[----:B------:R-:W-:Y:S01]  /*18b0*/  LOP3.LUT R3, R0, R3, RZ, 0xfc, !PT ;  /* 0x0000000300037212 */ /* 0x000fe200078efcff */
[----:B------:R-:W-:Y:S06]  /*18c0*/  BRA `(.L_x_190) ;  /* 0x0000000000107947 */ /* 0x000fec0003800000 */
.L_x_189:
[----:B------:R-:W-:-:S04]  /*18d0*/  LOP3.LUT R3, R3, 0x80000000, RZ, 0xc0, !PT ;  /* 0x8000000003037812 */ /* 0x000fc800078ec0ff */
[----:B------:R-:W-:Y:S01]  /*18e0*/  LOP3.LUT R3, R3, 0x7f800000, RZ, 0xfc, !PT ;  /* 0x7f80000003037812 */ /* 0x000fe200078efcff */
[----:B------:R-:W-:Y:S06]  /*18f0*/  BRA `(.L_x_190) ;  /* 0x0000000000047947 */ /* 0x000fec0003800000 */
.L_x_188:
[----:B------:R-:W-:-:S07]  /*1900*/  IMAD R3, R4, 0x800000, R3 ;  /* 0x0080000004037824 */ /* 0x000fce00078e0203 */
.L_x_190:
[----:B------:R-:W-:Y:S05]  /*1910*/  BSYNC.RECONVERGENT B2 ;  /* 0x0000000000027941 */ /* 0x000fea0003800200 */
.L_x_187:
[----:B------:R-:W-:Y:S05]  /*1920*/  BRA `(.L_x_191) ;  /* 0x0000000000207947 */ /* 0x000fea0003800000 */
.L_x_186:
[----:B------:R-:W-:-:S04]  /*1930*/  LOP3.LUT R3, R16, 0x80000000, R3, 0x48, !PT ;  /* 0x8000000010037812 */ /* 0x000fc800078e4803 */
[----:B------:R-:W-:Y:S01]  /*1940*/  LOP3.LUT R3, R3, 0x7f800000, RZ, 0xfc, !PT ;  /* 0x7f80000003037812 */ /* 0x000fe200078efcff */
[----:B------:R-:W-:Y:S06]  /*1950*/  BRA `(.L_x_191) ;  /* 0x0000000000147947 */ /* 0x000fec0003800000 */
.L_x_185:
[----:B------:R-:W-:Y:S01]  /*1960*/  LOP3.LUT R3, R16, 0x80000000, R3, 0x48, !PT ;  /* 0x8000000010037812 */ /* 0x000fe200078e4803 */
[----:B------:R-:W-:Y:S06]  /*1970*/  BRA `(.L_x_191) ;  /* 0x00000000000c7947 */ /* 0x000fec0003800000 */
.L_x_184:
[----:B------:R-:W0:Y:S01]  /*1980*/  MUFU.RSQ R3, -QNAN ;  /* 0xffc0000000037908 */ /* 0x000e220000001400 */
[----:B------:R-:W-:Y:S05]  /*1990*/  BRA `(.L_x_191) ;  /* 0x0000000000047947 */ /* 0x000fea0003800000 */
.L_x_183:
[----:B------:R-:W-:-:S07]  /*19a0*/  FADD.FTZ R3, R3, R0 ;  /* 0x0000000003037221 */ /* 0x000fce0000010000 */
.L_x_191:
[----:B------:R-:W-:Y:S05]  /*19b0*/  BSYNC.RECONVERGENT B1 ;  /* 0x0000000000017941 */ /* 0x000fea0003800200 */
.L_x_181:
[----:B0-----:R-:W-:Y:S01]  /*19c0*/  MOV R19, R3 ;  /* 0x0000000300137202 */ /* 0x001fe20000000f00 */
[----:B------:R-:W-:-:S04]  /*19d0*/  IMAD.MOV.U32 R3, RZ, RZ, 0x0 ;  /* 0x00000000ff037424 */ /* 0x000fc800078e00ff */
[----:B------:R-:W-:Y:S05]  /*19e0*/  RET.REL.NODEC R2 `(_Z18monteCarloEuropeanPfP17curandStateXORWOW10OptionDataib) ;  /* 0xffffffe402847950 */ /* 0x000fea0003c3ffff */
.L_x_192:
        /* <DEDUP_REMOVED lines=9> */
.L_x_216:


//--------------------- .text._Z7initRNGP17curandStateXORWOWm --------------------------
	.section	.text._Z7initRNGP17curandStateXORWOWm,"ax",@progbits
	.align	128
        .global         _Z7initRNGP17curandStateXORWOWm
        .type           _Z7initRNGP17curandStateXORWOWm,@function
        .size           _Z7initRNGP17curandStateXORWOWm,(.L_x_223 - _Z7initRNGP17curandStateXORWOWm)
        .other          _Z7initRNGP17curandStateXORWOWm,@"STO_CUDA_ENTRY STV_DEFAULT"
_Z7initRNGP17curandStateXORWOWm:
.text._Z7initRNGP17curandStateXORWOWm:
[----:B------:R-:W-:Y:S01]  /*0000*/  LDC R1, c[0x0][0x37c] ;  /* 0x0000df00ff017b82 */ /* 0x000fe20000000800 */
[----:B------:R-:W0:Y:S07]  /*0010*/  S2R R4, SR_TID.X ;  /* 0x0000000000047919 */ /* 0x000e2e0000002100 */
[----:B------:R-:W1:Y:S01]  /*0020*/  LDC.64 R2, c[0x0][0x388] ;  /* 0x0000e200ff027b82 */ /* 0x000e620000000a00 */
[----:B------:R-:W2:Y:S01]  /*0030*/  LDCU.64 UR4, c[0x0][0x358] ;  /* 0x00006b00ff0477ac */ /* 0x000ea20008000a00 */
[----:B------:R-:W-:Y:S06]  /*0040*/  BSSY.RECONVERGENT B0, `(.L_x_193) ;  /* 0x00000e5000007945 */ /* 0x000fec0003800200 */
[----:B------:R-:W0:Y:S08]  /*0050*/  S2UR UR6, SR_CTAID.X ;  /* 0x00000000000679c3 */ /* 0x000e300000002500 */
[----:B------:R-:W0:Y:S08]  /*0060*/  LDC R13, c[0x0][0x360] ;  /* 0x0000d800ff0d7b82 */ /* 0x000e300000000800 */
[----:B------:R-:W3:Y:S01]  /*0070*/  LDC.64 R6, c[0x0][0x380] ;  /* 0x0000e000ff067b82 */ /* 0x000ee20000000a00 */
[----:B-1----:R-:W-:-:S02]  /*0080*/  LOP3.LUT R0, R2, 0xaad26b49, RZ, 0x3c, !PT ;  /* 0xaad26b4902007812 */ /* 0x002fc400078e3cff */
[----:B------:R-:W-:-:S03]  /*0090*/  LOP3.LUT R2, R3, 0xf7dcefdd, RZ, 0x3c, !PT ;  /* 0xf7dcefdd03027812 */ /* 0x000fc600078e3cff */
[----:B------:R-:W-:Y:S02]  /*00a0*/  IMAD R0, R0, 0x4182bed5, RZ ;  /* 0x4182bed500007824 */ /* 0x000fe400078e02ff */
[----:B------:R-:W-:Y:S02]  /*00b0*/  IMAD R3, R2, -0x658354e5, RZ ;  /* 0x9a7cab1b02037824 */ /* 0x000fe400078e02ff */
[C---:B------:R-:W-:Y:S01]  /*00c0*/  VIADD R5, R0.reuse, 0x75bcd15 ;  /* 0x075bcd1500057836 */ /* 0x040fe20000000000 */
[C---:B------:R-:W-:Y:S01]  /*00d0*/  LOP3.LUT R8, R0.reuse, 0x159a55e5, RZ, 0x3c, !PT ;  /* 0x159a55e500087812 */ /* 0x040fe200078e3cff */
[C---:B------:R-:W-:Y:S01]  /*00e0*/  VIADD R11, R0.reuse, 0x583f19 ;  /* 0x00583f19000b7836 */ /* 0x040fe20000000000 */
[C---:B------:R-:W-:Y:S01]  /*00f0*/  LOP3.LUT R10, R3.reuse, 0x5491333, RZ, 0x3c, !PT ;  /* 0x05491333030a7812 */ /* 0x040fe200078e3cff */
[----:B------:R-:W-:Y:S02]  /*0100*/  VIADD R9, R3, 0x1f123bb5 ;  /* 0x1f123bb503097836 */ /* 0x000fe40000000000 */
[----:B0-----:R-:W-:Y:S01]  /*0110*/  IMAD R13, R13, UR6, R4 ;  /* 0x000000060d0d7c24 */ /* 0x001fe2000f8e0204 */
[----:B------:R-:W-:-:S04]  /*0120*/  IADD3 R4, PT, PT, R0, 0x64f0c9, R3 ;  /* 0x0064f0c900047810 */ /* 0x000fc80007ffe003 */
[C---:B------:R-:W-:Y:S01]  /*0130*/  ISETP.NE.AND P0, PT, R13.reuse, RZ, PT ;  /* 0x000000ff0d00720c */ /* 0x040fe20003f05270 */
[----:B---3--:R-:W-:-:S05]  /*0140*/  IMAD.WIDE R6, R13, 0x30, R6 ;  /* 0x000000300d067825 */ /* 0x008fca00078e0206 */
[----:B--2---:R0:W-:Y:S04]  /*0150*/  STG.E.64 desc[UR4][R6.64], R4 ;  /* 0x0000000406007986 */ /* 0x0041e8000c101b04 */
[----:B------:R0:W-:Y:S04]  /*0160*/  STG.E.64 desc[UR4][R6.64+0x8], R8 ;  /* 0x0000080806007986 */ /* 0x0001e8000c101b04 */
[----:B------:R0:W-:Y:S01]  /*0170*/  STG.E.64 desc[UR4][R6.64+0x10], R10 ;  /* 0x0000100a06007986 */ /* 0x0001e2000c101b04 */
[----:B------:R-:W-:Y:S05]  /*0180*/  @!P0 BRA `(.L_x_194) ;  /* 0x0000000c00408947 */ /* 0x000fea0003800000 */
[----:B------:R-:W-:Y:S01]  /*0190*/  SHF.R.S32.HI R0, RZ, 0x1f, R13 ;  /* 0x0000001fff007819 */ /* 0x000fe2000001140d */
[----:B------:R-:W-:-:S07]  /*01a0*/  IMAD.MOV.U32 R12, RZ, RZ, RZ ;  /* 0x000000ffff0c7224 */ /* 0x000fce00078e00ff */
.L_x_200:
[----:B-1----:R-:W-:Y:S01]  /*01b0*/  LOP3.LUT R2, R13, 0x3, RZ, 0xc0, !PT ;  /* 0x000000030d027812 */ /* 0x002fe200078ec0ff */
[----:B------:R-:W-:Y:S03]  /*01c0*/  BSSY.RECONVERGENT B1, `(.L_x_195) ;  /* 0x00000c6000017945 */ /* 0x000fe60003800200 */
[----:B------:R-:W-:-:S04]  /*01d0*/  ISETP.NE.U32.AND P0, PT, R2, RZ, PT ;  /* 0x000000ff0200720c */ /* 0x000fc80003f05070 */
[----:B------:R-:W-:-:S13]  /*01e0*/  ISETP.NE.AND.EX P0, PT, RZ, RZ, PT, P0 ;  /* 0x000000ffff00720c */ /* 0x000fda0003f05300 */
[----:B------:R-:W-:Y:S05]  /*01f0*/  @!P0 BRA `(.L_x_196) ;  /* 0x0000000c00088947 */ /* 0x000fea0003800000 */
[----:B0-----:R-:W0:Y:S01]  /*0200*/  LDC.64 R8, c[0x4][RZ] ;  /* 0x01000000ff087b82 */ /* 0x001e220000000a00 */
[----:B------:R-:W-:Y:S02]  /*0210*/  IMAD.MOV.U32 R14, RZ, RZ, RZ ;  /* 0x000000ffff0e7224 */ /* 0x000fe400078e00ff */
[----:B0-----:R-:W-:-:S07]  /*0220*/  IMAD.WIDE.U32 R8, R12, 0xc80, R8 ;  /* 0x00000c800c087825 */ /* 0x001fce00078e0008 */
.L_x_199:
[----:B-1----:R-:W-:Y:S01]  /*0230*/  IMAD.MOV.U32 R15, RZ, RZ, RZ ;  /* 0x000000ffff0f7224 */ /* 0x002fe200078e00ff */
[----:B------:R-:W-:Y:S01]  /*0240*/  CS2R R2, SRZ ;  /* 0x0000000000027805 */ /* 0x000fe2000001ff00 */
[----:B------:R-:W-:Y:S01]  /*0250*/  IMAD.MOV.U32 R17, RZ, RZ, RZ ;  /* 0x000000ffff117224 */ /* 0x000fe200078e00ff */
[----:B------:R-:W-:-:S07]  /*0260*/  CS2R R4, SRZ ;  /* 0x0000000000047805 */ /* 0x000fce000001ff00 */
.L_x_198:
[----:B------:R-:W-:-:S05]  /*0270*/  IMAD.WIDE.U32 R10, R17, 0x4, R6 ;  /* 0x00000004110a7825 */ /* 0x000fca00078e0006 */
[----:B------:R0:W5:Y:S01]  /*0280*/  LDG.E R16, desc[UR4][R10.64+0x4] ;  /* 0x000004040a107981 */ /* 0x000162000c1e1900 */
[----:B------:R-:W-:-:S07]  /*0290*/  IMAD.MOV.U32 R19, RZ, RZ, RZ ;  /* 0x000000ffff137224 */ /* 0x000fce00078e00ff */
.L_x_197:
[----:B-----5:R-:W-:Y:S01]  /*02a0*/  SHF.R.U32.HI R24, RZ, R19, R16 ;  /* 0x00000013ff187219 */ /* 0x020fe20000011610 */
[----:B0-----:R-:W-:-:S03]  /*02b0*/  IMAD.SHL.U32 R10, R17, 0x20, RZ ;  /* 0x00000020110a7824 */ /* 0x001fc600078e00ff */
[----:B------:R-:W-:Y:S01]  /*02c0*/  LOP3.LUT R11, R24, 0x1, RZ, 0xc0, !PT ;  /* 0x00000001180b7812 */ /* 0x000fe200078ec0ff */
[----:B------:R-:W-:-:S03]  /*02d0*/  IMAD.IADD R10, R10, 0x1, R19 ;  /* 0x000000010a0a7824 */ /* 0x000fc600078e0213 */
[----:B------:R-:W-:Y:S01]  /*02e0*/  ISETP.NE.U32.AND P0, PT, R11, 0x1, PT ;  /* 0x000000010b00780c */ /* 0x000fe20003f05070 */
[----:B------:R-:W-:-:S03]  /*02f0*/  IMAD R11, R10, 0x5, RZ ;  /* 0x000000050a0b7824 */ /* 0x000fc600078e02ff */
[----:B------:R-:W-:Y:S01]  /*0300*/  R2P PR, R24, 0x7e ;  /* 0x0000007e18007804 */ /* 0x000fe20000000000 */
[----:B------:R-:W-:-:S08]  /*0310*/  IMAD.WIDE.U32 R10, R11, 0x4, R8 ;  /* 0x000000040b0a7825 */ /* 0x000fd000078e0008 */
[----:B------:R-:W2:Y:S04]  /*0320*/  @!P0 LDG.E R18, desc[UR4][R10.64] ;  /* 0x000000040a128981 */ /* 0x000ea8000c1e1900 */
[----:B------:R-:W3:Y:S04]  /*0330*/  @!P0 LDG.E R20, desc[UR4][R10.64+0x10] ;  /* 0x000010040a148981 */ /* 0x000ee8000c1e1900 */
[----:B------:R-:W4:Y:S04]  /*0340*/  @P1 LDG.E R22, desc[UR4][R10.64+0x14] ;  /* 0x000014040a161981 */ /* 0x000f28000c1e1900 */
[----:B------:R-:W4:Y:S04]  /*0350*/  @P2 LDG.E R26, desc[UR4][R10.64+0x28] ;  /* 0x000028040a1a2981 */ /* 0x000f28000c1e1900 */
[----:B------:R-:W4:Y:S04]  /*0360*/  @!P0 LDG.E R21, desc[UR4][R10.64+0x4] ;  /* 0x000004040a158981 */ /* 0x000f28000c1e1900 */
[----:B------:R-:W4:Y:S04]  /*0370*/  @!P0 LDG.E R23, desc[UR4][R10.64+0xc] ;  /* 0x00000c040a178981 */ /* 0x000f28000c1e1900 */
[----:B------:R-:W4:Y:S04]  /*0380*/  @P1 LDG.E R25, desc[UR4][R10.64+0x18] ;  /* 0x000018040a191981 */ /* 0x000f28000c1e1900 */
[----:B------:R-:W4:Y:S04]  /*0390*/  @P3 LDG.E R28, desc[UR4][R10.64+0x3c] ;  /* 0x00003c040a1c3981 */ /* 0x000f28000c1e1900 */
[----:B------:R-:W4:Y:S01]  /*03a0*/  @P6 LDG.E R27, desc[UR4][R10.64+0x7c] ;  /* 0x00007c040a1b6981 */ /* 0x000f22000c1e1900 */
[----:B--2---:R-:W-:-:S03]  /*03b0*/  @!P0 LOP3.LUT R15, R15, R18, RZ, 0x3c, !PT ;  /* 0x000000120f0f8212 */ /* 0x004fc600078e3cff */
[----:B------:R-:W2:Y:S01]  /*03c0*/  @!P0 LDG.E R18, desc[UR4][R10.64+0x8] ;  /* 0x000008040a128981 */ /* 0x000ea2000c1e1900 */
[----:B---3--:R-:W-:-:S03]  /*03d0*/  @!P0 LOP3.LUT R3, R3, R20, RZ, 0x3c, !PT ;  /* 0x0000001403038212 */ /* 0x008fc600078e3cff */
[----:B------:R-:W3:Y:S01]  /*03e0*/  @P1 LDG.E R20, desc[UR4][R10.64+0x24] ;  /* 0x000024040a141981 */ /* 0x000ee2000c1e1900 */
[----:B----4-:R-:W-:-:S03]  /*03f0*/  @P1 LOP3.LUT R15, R15, R22, RZ, 0x3c, !PT ;  /* 0x000000160f0f1212 */ /* 0x010fc600078e3cff */
[----:B------:R-:W4:Y:S01]  /*0400*/  @P2 LDG.E R22, desc[UR4][R10.64+0x38] ;  /* 0x000038040a162981 */ /* 0x000f22000c1e1900 */
[----:B------:R-:W-:-:S03]  /*0410*/  @P2 LOP3.LUT R15, R15, R26, RZ, 0x3c, !PT ;  /* 0x0000001a0f0f2212 */ /* 0x000fc600078e3cff */
[----:B------:R-:W4:Y:S01]  /*0420*/  @P4 LDG.E R26, desc[UR4][R10.64+0x50] ;  /* 0x000050040a1a4981 */ /* 0x000f22000c1e1900 */
[----:B------:R-:W-:-:S03]  /*0430*/  @!P0 LOP3.LUT R4, R4, R21, RZ, 0x3c, !PT ;  /* 0x0000001504048212 */ /* 0x000fc600078e3cff */
[----:B------:R-:W4:Y:S01]  /*0440*/  @P1 LDG.E R21, desc[UR4][R10.64+0x20] ;  /* 0x000020040a151981 */ /* 0x000f22000c1e1900 */
[----:B------:R-:W-:-:S03]  /*0450*/  @!P0 LOP3.LUT R2, R2, R23, RZ, 0x3c, !PT ;  /* 0x0000001702028212 */ /* 0x000fc600078e3cff */
[----:B------:R-:W4:Y:S01]  /*0460*/  @P2 LDG.E R23, desc[UR4][R10.64+0x2c] ;  /* 0x00002c040a172981 */ /* 0x000f22000c1e1900 */
[----:B------:R-:W-:-:S03]  /*0470*/  @P1 LOP3.LUT R4, R4, R25, RZ, 0x3c, !PT ;  /* 0x0000001904041212 */ /* 0x000fc600078e3cff */
[----:B------:R-:W4:Y:S01]  /*0480*/  @P2 LDG.E R25, desc[UR4][R10.64+0x34] ;  /* 0x000034040a192981 */ /* 0x000f22000c1e1900 */
[----:B--2---:R-:W-:-:S03]  /*0490*/  @!P0 LOP3.LUT R5, R5, R18, RZ, 0x3c, !PT ;  /* 0x0000001205058212 */ /* 0x004fc600078e3cff */
[----:B------:R-:W2:Y:S01]  /*04a0*/  @P1 LDG.E R18, desc[UR4][R10.64+0x1c] ;  /* 0x00001c040a121981 */ /* 0x000ea2000c1e1900 */
[----:B---3--:R-:W-:-:S03]  /*04b0*/  @P1 LOP3.LUT R3, R3, R20, RZ, 0x3c, !PT ;  /* 0x0000001403031212 */ /* 0x008fc600078e3cff */
[----:B------:R-:W3:Y:S01]  /*04c0*/  @P2 LDG.E R20, desc[UR4][R10.64+0x30] ;  /* 0x000030040a142981 */ /* 0x000ee2000c1e1900 */
[----:B----4-:R-:W-:-:S03]  /*04d0*/  @P2 LOP3.LUT R3, R3, R22, RZ, 0x3c, !PT ;  /* 0x0000001603032212 */ /* 0x010fc600078e3cff */
[----:B------:R-:W4:Y:S01]  /*04e0*/  @P3 LDG.E R22, desc[UR4][R10.64+0x4c] ;  /* 0x00004c040a163981 */ /* 0x000f22000c1e1900 */
[----:B------:R-:W-:-:S04]  /*04f0*/  @P3 LOP3.LUT R15, R15, R28, RZ, 0x3c, !PT ;  /* 0x0000001c0f0f3212 */ /* 0x000fc800078e3cff */
[----:B------:R-:W-:Y:S02]  /*0500*/  @P4 LOP3.LUT R15, R15, R26, RZ, 0x3c, !PT ;  /* 0x0000001a0f0f4212 */ /* 0x000fe400078e3cff */
[----:B------:R-:W-:Y:S01]  /*0510*/  @P1 LOP3.LUT R2, R2, R21, RZ, 0x3c, !PT ;  /* 0x0000001502021212 */ /* 0x000fe200078e3cff */
[----:B------:R-:W4:Y:S04]  /*0520*/  @P5 LDG.E R26, desc[UR4][R10.64+0x64] ;  /* 0x000064040a1a5981 */ /* 0x000f28000c1e1900 */
[----:B------:R-:W4:Y:S01]  /*0530*/  @P3 LDG.E R21, desc[UR4][R10.64+0x40] ;  /* 0x000040040a153981 */ /* 0x000f22000c1e1900 */
[----:B------:R-:W-:Y:S02]  /*0540*/  @P2 LOP3.LUT R4, R4, R23, RZ, 0x3c, !PT ;  /* 0x0000001704042212 */ /* 0x000fe400078e3cff */
[----:B------:R-:W-:Y:S01]  /*0550*/  @P2 LOP3.LUT R2, R2, R25, RZ, 0x3c, !PT ;  /* 0x0000001902022212 */ /* 0x000fe200078e3cff */
[----:B------:R-:W4:Y:S04]  /*0560*/  @P3 LDG.E R23, desc[UR4][R10.64+0x48] ;  /* 0x000048040a173981 */ /* 0x000f28000c1e1900 */
[----:B------:R-:W4:Y:S01]  /*0570*/  @P4 LDG.E R25, desc[UR4][R10.64+0x54] ;  /* 0x000054040a194981 */ /* 0x000f22000c1e1900 */
[----:B--2---:R-:W-:-:S03]  /*0580*/  @P1 LOP3.LUT R5, R5, R18, RZ, 0x3c, !PT ;  /* 0x0000001205051212 */ /* 0x004fc600078e3cff */
[----:B------:R-:W2:Y:S01]  /*0590*/  @P3 LDG.E R18, desc[UR4][R10.64+0x44] ;  /* 0x000044040a123981 */ /* 0x000ea2000c1e1900 */
[----:B---3--:R-:W-:-:S03]  /*05a0*/  @P2 LOP3.LUT R5, R5, R20, RZ, 0x3c, !PT ;  /* 0x0000001405052212 */ /* 0x008fc600078e3cff */
[----:B------:R-:W3:Y:S01]  /*05b0*/  @P4 LDG.E R20, desc[UR4][R10.64+0x58] ;  /* 0x000058040a144981 */ /* 0x000ee2000c1e1900 */
[----:B----4-:R-:W-:-:S03]  /*05c0*/  @P3 LOP3.LUT R3, R3, R22, RZ, 0x3c, !PT ;  /* 0x0000001603033212 */ /* 0x010fc600078e3cff */
[----:B------:R-:W4:Y:S01]  /*05d0*/  @P4 LDG.E R22, desc[UR4][R10.64+0x60] ;  /* 0x000060040a164981 */ /* 0x000f22000c1e1900 */
[----:B------:R-:W-:Y:S02]  /*05e0*/  LOP3.LUT P0, RZ, R24, 0x80, RZ, 0xc0, !PT ;  /* 0x0000008018ff7812 */ /* 0x000fe4000780c0ff */
[----:B------:R-:W-:Y:S02]  /*05f0*/  @P5 LOP3.LUT R15, R15, R26, RZ, 0x3c, !PT ;  /* 0x0000001a0f0f5212 */ /* 0x000fe400078e3cff */
[----:B------:R-:W4:Y:S01]  /*0600*/  @P6 LDG.E R26, desc[UR4][R10.64+0x78] ;  /* 0x000078040a1a6981 */ /* 0x000f22000c1e1900 */
[----:B------:R-:W-:-:S03]  /*0610*/  @P3 LOP3.LUT R4, R4, R21, RZ, 0x3c, !PT ;  /* 0x0000001504043212 */ /* 0x000fc600078e3cff */
[----:B------:R-:W4:Y:S01]  /*0620*/  @P4 LDG.E R21, desc[UR4][R10.64+0x5c] ;  /* 0x00005c040a154981 */ /* 0x000f22000c1e1900 */
[----:B------:R-:W-:-:S03]  /*0630*/  @P3 LOP3.LUT R2, R2, R23, RZ, 0x3c, !PT ;  /* 0x0000001702023212 */ /* 0x000fc600078e3cff */
[----:B------:R-:W4:Y:S01]  /*0640*/  @P5 LDG.E R23, desc[UR4][R10.64+0x68] ;  /* 0x000068040a175981 */ /* 0x000f22000c1e1900 */
[----:B------:R-:W-:-:S03]  /*0650*/  @P4 LOP3.LUT R4, R4, R25, RZ, 0x3c, !PT ;  /* 0x0000001904044212 */ /* 0x000fc600078e3cff */
[----:B------:R-:W4:Y:S01]  /*0660*/  @P5 LDG.E R25, desc[UR4][R10.64+0x70] ;  /* 0x000070040a195981 */ /* 0x000f22000c1e1900 */
[----:B--2---:R-:W-:-:S03]  /*0670*/  @P3 LOP3.LUT R5, R5, R18, RZ, 0x3c, !PT ;  /* 0x0000001205053212 */ /* 0x004fc600078e3cff */
[----:B------:R-:W2:Y:S01]  /*0680*/  @P5 LDG.E R18, desc[UR4][R10.64+0x6c] ;  /* 0x00006c040a125981 */ /* 0x000ea2000c1e1900 */
[----:B---3--:R-:W-:-:S03]  /*0690*/  @P4 LOP3.LUT R5, R5, R20, RZ, 0x3c, !PT ;  /* 0x0000001405054212 */ /* 0x008fc600078e3cff */
[----:B------:R-:W3:Y:S01]  /*06a0*/  @P5 LDG.E R20, desc[UR4][R10.64+0x74] ;  /* 0x000074040a145981 */ /* 0x000ee2000c1e1900 */
[----:B----4-:R-:W-:-:S03]  /*06b0*/  @P4 LOP3.LUT R3, R3, R22, RZ, 0x3c, !PT ;  /* 0x0000001603034212 */ /* 0x010fc600078e3cff */
[----:B------:R-:W4:Y:S01]  /*06c0*/  @P0 LDG.E R22, desc[UR4][R10.64+0x8c] ;  /* 0x00008c040a160981 */ /* 0x000f22000c1e1900 */
[----:B------:R-:W-:-:S03]  /*06d0*/  @P6 LOP3.LUT R15, R15, R26, RZ, 0x3c, !PT ;  /* 0x0000001a0f0f6212 */ /* 0x000fc600078e3cff */
        /* <DEDUP_REMOVED lines=13> */
[----:B------:R-:W-:Y:S02]  /*07b0*/  @P6 LOP3.LUT R4, R4, R27, RZ, 0x3c, !PT ;  /* 0x0000001b04046212 */ /* 0x000fe400078e3cff */
[----:B------:R-:W-:Y:S02]  /*07c0*/  @P6 LOP3.LUT R2, R2, R21, RZ, 0x3c, !PT ;  /* 0x0000001502026212 */ /* 0x000fe400078e3cff */
[----:B------:R-:W-:Y:S02]  /*07d0*/  @P0 LOP3.LUT R4, R4, R23, RZ, 0x3c, !PT ;  /* 0x0000001704040212 */ /* 0x000fe400078e3cff */
[----:B------:R-:W-:Y:S02]  /*07e0*/  @P0 LOP3.LUT R2, R2, R25, RZ, 0x3c, !PT ;  /* 0x0000001902020212 */ /* 0x000fe400078e3cff */
[----:B--2---:R-:W-:Y:S02]  /*07f0*/  @P6 LOP3.LUT R5, R5, R18, RZ, 0x3c, !PT ;  /* 0x0000001205056212 */ /* 0x004fe400078e3cff */
[----:B---3--:R-:W-:-:S02]  /*0800*/  @P6 LOP3.LUT R3, R3, R20, RZ, 0x3c, !PT ;  /* 0x0000001403036212 */ /* 0x008fc400078e3cff */
[----:B----4-:R-:W-:Y:S02]  /*0810*/  @P0 LOP3.LUT R5, R5, R22, RZ, 0x3c, !PT ;  /* 0x0000001605050212 */ /* 0x010fe400078e3cff */
[----:B------:R-:W-:Y:S02]  /*0820*/  @P0 LOP3.LUT R3, R3, R26, RZ, 0x3c, !PT ;  /* 0x0000001a03030212 */ /* 0x000fe400078e3cff */
[----:B------:R-:W-:-:S13]  /*0830*/  R2P PR, R24.B1, 0x7f ;  /* 0x0000007f18007804 */ /* 0x000fda0000001000 */
[----:B------:R-:W2:Y:S04]  /*0840*/  @P0 LDG.E R18, desc[UR4][R10.64+0xa0] ;  /* 0x0000a0040a120981 */ /* 0x000ea8000c1e1900 */
[----:B------:R-:W3:Y:S04]  /*0850*/  @P1 LDG.E R22, desc[UR4][R10.64+0xb4] ;  /* 0x0000b4040a161981 */ /* 0x000ee8000c1e1900 */
[----:B------:R-:W4:Y:S04]  /*0860*/  @P2 LDG.E R26, desc[UR4][R10.64+0xc8] ;  /* 0x0000c8040a1a2981 */ /* 0x000f28000c1e1900 */
[----:B------:R-:W4:Y:S04]  /*0870*/  @P3 LDG.E R28, desc[UR4][R10.64+0xdc] ;  /* 0x0000dc040a1c3981 */ /* 0x000f28000c1e1900 */
[----:B------:R-:W4:Y:S04]  /*0880*/  @P0 LDG.E R23, desc[UR4][R10.64+0xa4] ;  /* 0x0000a4040a170981 */ /* 0x000f28000c1e1900 */
[----:B------:R-:W4:Y:S04]  /*0890*/  @P0 LDG.E R20, desc[UR4][R10.64+0xa8] ;  /* 0x0000a8040a140981 */ /* 0x000f28000c1e1900 */
[----:B------:R-:W4:Y:S04]  /*08a0*/  @P4 LDG.E R25, desc[UR4][R10.64+0xf0] ;  /* 0x0000f0040a194981 */ /* 0x000f28000c1e1900 */
        /* <DEDUP_REMOVED lines=21> */
[----:B------:R-:W-:Y:S02]  /*0a00*/  LOP3.LUT P0, RZ, R24, 0x8000, RZ, 0xc0, !PT ;  /* 0x0000800018ff7812 */ /* 0x000fe4000780c0ff */
[----:B----4-:R-:W-:Y:S01]  /*0a10*/  @P5 LOP3.LUT R15, R15, R26, RZ, 0x3c, !PT ;  /* 0x0000001a0f0f5212 */ /* 0x010fe200078e3cff */
[----:B------:R-:W4:Y:S04]  /*0a20*/  @P3 LDG.E R24, desc[UR4][R10.64+0xe4] ;  /* 0x0000e4040a183981 */ /* 0x000f28000c1e1900 */
[----:B------:R-:W2:Y:S01]  /*0a30*/  @P6 LDG.E R26, desc[UR4][R10.64+0x118] ;  /* 0x000118040a1a6981 */ /* 0x000ea2000c1e1900 */
        /* <DEDUP_REMOVED lines=8> */
[----:B---3--:R-:W-:-:S03]  /*0ac0*/  @P2 LOP3.LUT R3, R3, R22, RZ, 0x3c, !PT ;  /* 0x0000001603032212 */ /* 0x008fc600078e3cff */
[----:B------:R-:W3:Y:S01]  /*0ad0*/  @P4 LDG.E R22, desc[UR4][R10.64+0x100] ;  /* 0x000100040a164981 */ /* 0x000ee2000c1e1900 */
[----:B--2---:R-:W-:-:S03]  /*0ae0*/  @P6 LOP3.LUT R15, R15, R26, RZ, 0x3c, !PT ;  /* 0x0000001a0f0f6212 */ /* 0x004fc600078e3cff */
[----:B------:R-:W2:Y:S01]  /*0af0*/  @P0 LDG.E R26, desc[UR4][R10.64+0x12c] ;  /* 0x00012c040a1a0981 */ /* 0x000ea2000c1e1900 */
[----:B----4-:R-:W-:-:S03]  /*0b00*/  @P2 LOP3.LUT R2, R2, R23, RZ, 0x3c, !PT ;  /* 0x0000001702022212 */ /* 0x010fc600078e3cff */
[----:B------:R-:W4:Y:S01]  /*0b10*/  @P4 LDG.E R23, desc[UR4][R10.64+0xfc] ;  /* 0x0000fc040a174981 */ /* 0x000f22000c1e1900 */
[----:B------:R-:W-:-:S03]  /*0b20*/  @P2 LOP3.LUT R5, R5, R20, RZ, 0x3c, !PT ;  /* 0x0000001405052212 */ /* 0x000fc600078e3cff */
[----:B------:R-:W4:Y:S01]  /*0b30*/  @P4 LDG.E R20, desc[UR4][R10.64+0xf8] ;  /* 0x0000f8040a144981 */ /* 0x000f22000c1e1900 */
[----:B------:R-:W-:Y:S02]  /*0b40*/  @P3 LOP3.LUT R2, R2, R27, RZ, 0x3c, !PT ;  /* 0x0000001b02023212 */ /* 0x000fe400078e3cff */
[----:B------:R-:W-:Y:S01]  /*0b50*/  @P3 LOP3.LUT R4, R4, R25, RZ, 0x3c, !PT ;  /* 0x0000001904043212 */ /* 0x000fe200078e3cff */
[----:B------:R-:W4:Y:S01]  /*0b60*/  @P5 LDG.E R27, desc[UR4][R10.64+0x110] ;  /* 0x000110040a1b5981 */ /* 0x000f22000c1e1900 */
[----:B------:R-:W-:-:S03]  /*0b70*/  @P3 LOP3.LUT R5, R5, R24, RZ, 0x3c, !PT ;  /* 0x0000001805053212 */ /* 0x000fc600078e3cff */
[----:B------:R-:W4:Y:S04]  /*0b80*/  @P5 LDG.E R25, desc[UR4][R10.64+0x108] ;  /* 0x000108040a195981 */ /* 0x000f28000c1e1900 */
        /* <DEDUP_REMOVED lines=19> */
[----:B------:R-:W-:-:S05]  /*0cc0*/  VIADD R19, R19, 0x10 ;  /* 0x0000001013137836 */ /* 0x000fca0000000000 */
[----:B------:R-:W-:Y:S02]  /*0cd0*/  ISETP.NE.AND P1, PT, R19, 0x20, PT ;  /* 0x000000201300780c */ /* 0x000fe40003f25270 */
[----:B------:R-:W-:Y:S02]  /*0ce0*/  @P5 LOP3.LUT R3, R3, R18, RZ, 0x3c, !PT ;  /* 0x0000001203035212 */ /* 0x000fe400078e3cff */
[----:B------:R-:W-:Y:S02]  /*0cf0*/  @P6 LOP3.LUT R4, R4, R21, RZ, 0x3c, !PT ;  /* 0x0000001504046212 */ /* 0x000fe400078e3cff */
[----:B---3--:R-:W-:-:S04]  /*0d00*/  @P6 LOP3.LUT R3, R3, R22, RZ, 0x3c, !PT ;  /* 0x0000001603036212 */ /* 0x008fc800078e3cff */
[----:B--2---:R-:W-:Y:S02]  /*0d10*/  @P0 LOP3.LUT R3, R3, R26, RZ, 0x3c, !PT ;  /* 0x0000001a03030212 */ /* 0x004fe400078e3cff */
[----:B----4-:R-:W-:Y:S02]  /*0d20*/  @P6 LOP3.LUT R2, R2, R23, RZ, 0x3c, !PT ;  /* 0x0000001702026212 */ /* 0x010fe400078e3cff */
[----:B------:R-:W-:Y:S02]  /*0d30*/  @P6 LOP3.LUT R5, R5, R20, RZ, 0x3c, !PT ;  /* 0x0000001405056212 */ /* 0x000fe400078e3cff */
[----:B------:R-:W-:Y:S02]  /*0d40*/  @P0 LOP3.LUT R2, R2, R27, RZ, 0x3c, !PT ;  /* 0x0000001b02020212 */ /* 0x000fe400078e3cff */
[----:B------:R-:W-:Y:S02]  /*0d50*/  @P0 LOP3.LUT R4, R4, R25, RZ, 0x3c, !PT ;  /* 0x0000001904040212 */ /* 0x000fe400078e3cff */
[----:B------:R-:W-:Y:S01]  /*0d60*/  @P0 LOP3.LUT R5, R5, R24, RZ, 0x3c, !PT ;  /* 0x0000001805050212 */ /* 0x000fe200078e3cff */
[----:B------:R-:W-:Y:S06]  /*0d70*/  @P1 BRA `(.L_x_197) ;  /* 0xfffffff400481947 */ /* 0x000fec000383ffff */
[----:B------:R-:W-:-:S05]  /*0d80*/  VIADD R17, R17, 0x1 ;  /* 0x0000000111117836 */ /* 0x000fca0000000000 */
[----:B------:R-:W-:-:S13]  /*0d90*/  ISETP.NE.AND P0, PT, R17, 0x5, PT ;  /* 0x000000051100780c */ /* 0x000fda0003f05270 */
[----:B------:R-:W-:Y:S05]  /*0da0*/  @P0 BRA `(.L_x_198) ;  /* 0xfffffff400300947 */ /* 0x000fea000383ffff */
[----:B------:R1:W-:Y:S01]  /*0db0*/  STG.E.64 desc[UR4][R6.64+0x8], R4 ;  /* 0x0000080406007986 */ /* 0x0003e2000c101b04 */
[----:B------:R-:W-:Y:S01]  /*0dc0*/  VIADD R14, R14, 0x1 ;  /* 0x000000010e0e7836 */ /* 0x000fe20000000000 */
[----:B------:R-:W-:Y:S02]  /*0dd0*/  LOP3.LUT R11, R13, 0x3, RZ, 0xc0, !PT ;  /* 0x000000030d0b7812 */ /* 0x000fe400078ec0ff */
[----:B------:R1:W-:Y:S02]  /*0de0*/  STG.E.64 desc[UR4][R6.64+0x10], R2 ;  /* 0x0000100206007986 */ /* 0x0003e4000c101b04 */
[----:B------:R-:W-:Y:S02]  /*0df0*/  ISETP.GE.U32.AND P0, PT, R14, R11, PT ;  /* 0x0000000b0e00720c */ /* 0x000fe40003f06070 */
[----:B------:R1:W-:Y:S11]  /*0e00*/  STG.E desc[UR4][R6.64+0x4], R15 ;  /* 0x0000040f06007986 */ /* 0x0003f6000c101904 */
[----:B------:R-:W-:Y:S05]  /*0e10*/  @!P0 BRA `(.L_x_199) ;  /* 0xfffffff400048947 */ /* 0x000fea000383ffff */
.L_x_196:
[----:B------:R-:W-:Y:S05]  /*0e20*/  BSYNC.RECONVERGENT B1 ;  /* 0x0000000000017941 */ /* 0x000fea0003800200 */
.L_x_195:
[C---:B------:R-:W-:Y:S01]  /*0e30*/  ISETP.GT.U32.AND P0, PT, R13.reuse, 0x3, PT ;  /* 0x000000030d00780c */ /* 0x040fe20003f04070 */
[----:B------:R-:W-:Y:S01]  /*0e40*/  VIADD R12, R12, 0x1 ;  /* 0x000000010c0c7836 */ /* 0x000fe20000000000 */
[--C-:B------:R-:W-:Y:S02]  /*0e50*/  SHF.R.U64 R13, R13, 0x2, R0.reuse ;  /* 0x000000020d0d7819 */ /* 0x100fe40000001200 */
[----:B------:R-:W-:Y:S02]  /*0e60*/  ISETP.GT.U32.AND.EX P0, PT, R0, RZ, PT, P0 ;  /* 0x000000ff0000720c */ /* 0x000fe40003f04100 */
[----:B------:R-:W-:-:S11]  /*0e70*/  SHF.R.U32.HI R0, RZ, 0x2, R0 ;  /* 0x00000002ff007819 */ /* 0x000fd60000011600 */
[----:B------:R-:W-:Y:S05]  /*0e80*/  @P0 BRA `(.L_x_200) ;  /* 0xfffffff000c80947 */ /* 0x000fea000383ffff */
.L_x_194:
[----:B------:R-:W-:Y:S05]  /*0e90*/  BSYNC.RECONVERGENT B0 ;  /* 0x0000000000007941 */ /* 0x000fea0003800200 */
.L_x_193:
[----:B------:R-:W-:Y:S04]  /*0ea0*/  STG.E.64 desc[UR4][R6.64+0x18], RZ ;  /* 0x000018ff06007986 */ /* 0x000fe8000c101b04 */
[----:B------:R-:W-:Y:S04]  /*0eb0*/  STG.E desc[UR4][R6.64+0x20], RZ ;  /* 0x000020ff06007986 */ /* 0x000fe8000c101904 */
[----:B------:R-:W-:Y:S01]  /*0ec0*/  STG.E.64 desc[UR4][R6.64+0x28], RZ ;  /* 0x000028ff06007986 */ /* 0x000fe2000c101b04 */
[----:B------:R-:W-:Y:S05]  /*0ed0*/  EXIT ;  /* 0x000000000000794d */ /* 0x000fea0003800000 */
.L_x_201:
        /* <DEDUP_REMOVED lines=10> */
.L_x_223:


//--------------------- .nv.global.init           --------------------------
	.section	.nv.global.init,"aw",@progbits
	.align	4
.nv.global.init:
	.type		__cudart_i2opi_f,@object
	.size		__cudart_i2opi_f,(mrg32k3aM1SubSeq - __cudart_i2opi_f)
__cudart_i2opi_f:
        /*0000*/ 	.byte	0x41, 0x90, 0x43, 0x3c, 0x99, 0x95, 0x62, 0xdb, 0xc0, 0xdd, 0x34, 0xf5, 0xd1, 0x57, 0x27, 0xfc
        /*0010*/ 	.byte	0x29, 0x15, 0x44, 0x4e, 0x6e, 0x83, 0xf9, 0xa2
	.type		mrg32k3aM1SubSeq,@object
	.size		mrg32k3aM1SubSeq,(mrg32k3aM2SubSeq - mrg32k3aM1SubSeq)
mrg32k3aM1SubSeq:
        /*0018*/ 	.byte	0x0b, 0xcc, 0xee, 0x04, 0x73, 0x29, 0x8b, 0x6f, 0xf6, 0x53, 0x03, 0xf6, 0x23, 0xf6, 0xea, 0xda
        /* <DEDUP_REMOVED lines=125> */
	.type		mrg32k3aM2SubSeq,@object
	.size		mrg32k3aM2SubSeq,(mrg32k3aM1 - mrg32k3aM2SubSeq)
mrg32k3aM2SubSeq:
        /* <DEDUP_REMOVED lines=126> */
	.type		mrg32k3aM1,@object
	.size		mrg32k3aM1,(mrg32k3aM1Seq - mrg32k3aM1)
mrg32k3aM1:
        /* <DEDUP_REMOVED lines=144> */
	.type		mrg32k3aM1Seq,@object
	.size		mrg32k3aM1Seq,(mrg32k3aM2 - mrg32k3aM1Seq)
mrg32k3aM1Seq:
        /* <DEDUP_REMOVED lines=144> */
	.type		mrg32k3aM2,@object
	.size		mrg32k3aM2,(mrg32k3aM2Seq - mrg32k3aM2)
mrg32k3aM2:
        /* <DEDUP_REMOVED lines=144> */
	.type		mrg32k3aM2Seq,@object
	.size		mrg32k3aM2Seq,(precalc_xorwow_matrix - mrg32k3aM2Seq)
mrg32k3aM2Seq:
        /* <DEDUP_REMOVED lines=144> */
	.type		precalc_xorwow_matrix,@object
	.size		precalc_xorwow_matrix,(precalc_xorwow_offset_matrix - precalc_xorwow_matrix)
precalc_xorwow_matrix:
        /* <DEDUP_REMOVED lines=6400> */
	.type		precalc_xorwow_offset_matrix,@object
	.size		precalc_xorwow_offset_matrix,(.L_1 - precalc_xorwow_offset_matrix)
precalc_xorwow_offset_matrix:
        /* <DEDUP_REMOVED lines=6400> */
.L_1:


//--------------------- .nv.shared.reserved.0     --------------------------
	.section	.nv.shared.reserved.0,"aw",@nobits
	.weak		__nv_reservedSMEM_offset_0_alias
	.size		__nv_reservedSMEM_offset_0_alias, 0, 64
	.other		__nv_reservedSMEM_offset_0_alias,@"STO_CUDA_RESERVED_SHARED STV_DEFAULT"
__nv_reservedSMEM_offset_0_alias:
	.zero		0
	.zero		64


//--------------------- .nv.constant0._Z12portfolioVaRPfP17curandStateXORWOWS_S_S_ii --------------------------
	.section	.nv.constant0._Z12portfolioVaRPfP17curandStateXORWOWS_S_S_ii,"a",@progbits
	.sectionflags	@""
	.align	4
.nv.constant0._Z12portfolioVaRPfP17curandStateXORWOWS_S_S_ii:
	.zero		944


//--------------------- .nv.constant0._Z17monteCarloBarrierPfP17curandStateXORWOW10OptionDataf11BarrierTypeii --------------------------
	.section	.nv.constant0._Z17monteCarloBarrierPfP17curandStateXORWOW10OptionDataf11BarrierTypeii,"a",@progbits
	.sectionflags	@""
	.align	4
.nv.constant0._Z17monteCarloBarrierPfP17curandStateXORWOW10OptionDataf11BarrierTypeii:
	.zero		960


//--------------------- .nv.constant0._Z17monteCarloControlPfP17curandStateXORWOW10OptionDataif --------------------------
	.section	.nv.constant0._Z17monteCarloControlPfP17curandStateXORWOW10OptionDataif,"a",@progbits
	.sectionflags	@""
	.align	4
.nv.constant0._Z17monteCarloControlPfP17curandStateXORWOW10OptionDataif:
	.zero		952


//--------------------- .nv.constant0._Z20monteCarloAntitheticPfP17curandStateXORWOW10OptionDatai --------------------------
	.section	.nv.constant0._Z20monteCarloAntitheticPfP17curandStateXORWOW10OptionDatai,"a",@progbits
	.sectionflags	@""
	.align	4
.nv.constant0._Z20monteCarloAntitheticPfP17curandStateXORWOW10OptionDatai:
	.zero		948


//--------------------- .nv.constant0._Z15monteCarloAsianPfP17curandStateXORWOW10OptionDataii --------------------------
	.section	.nv.constant0._Z15monteCarloAsianPfP17curandStateXORWOW10OptionDataii,"a",@progbits
	.sectionflags	@""
	.align	4
.nv.constant0._Z15monteCarloAsianPfP17curandStateXORWOW10OptionDataii:
	.zero		952


//--------------------- .nv.constant0._Z18monteCarloEuropeanPfP17curandStateXORWOW10OptionDataib --------------------------
	.section	.nv.constant0._Z18monteCarloEuropeanPfP17curandStateXORWOW10OptionDataib,"a",@progbits
	.sectionflags	@""
	.align	4
.nv.constant0._Z18monteCarloEuropeanPfP17curandStateXORWOW10OptionDataib:
	.zero		949


//--------------------- .nv.constant0._Z7initRNGP17curandStateXORWOWm --------------------------
	.section	.nv.constant0._Z7initRNGP17curandStateXORWOWm,"a",@progbits
	.sectionflags	@""
	.align	4
.nv.constant0._Z7initRNGP17curandStateXORWOWm:
	.zero		912


//--------------------- SYMBOLS --------------------------

	.type		.nv.reservedSmem.offset0,@object
	.size		.nv.reservedSmem.offset0,0x4
